	.headerflags	@"EF_CUDA_TEXMODE_UNIFIED EF_CUDA_64BIT_ADDRESS EF_CUDA_SM89 EF_CUDA_VIRTUAL_SM(EF_CUDA_SM89)"
	.elftype	@"ET_EXEC"


//--------------------- .nv.info                  --------------------------
	.section	.nv.info,"",@"SHT_CUDA_INFO"
	.align	4


	//----- nvinfo : EIATTR_REGCOUNT
	.align		4
        /*0000*/ 	.byte	0x04, 0x2f
        /*0002*/ 	.short	(.L_2 - .L_1)
	.align		4
.L_1:
        /*0004*/ 	.word	index@(triton__0d1d2d3d4d5d6d7d8910de11)
        /*0008*/ 	.word	0x00000080


	//----- nvinfo : EIATTR_MAX_STACK_SIZE
	.align		4
.L_2:
        /*000c*/ 	.byte	0x04, 0x23
        /*000e*/ 	.short	(.L_4 - .L_3)
	.align		4
.L_3:
        /*0010*/ 	.word	index@(triton__0d1d2d3d4d5d6d7d8910de11)
        /*0014*/ 	.word	0x00000000


	//----- nvinfo : EIATTR_MIN_STACK_SIZE
	.align		4
.L_4:
        /*0018*/ 	.byte	0x04, 0x12
        /*001a*/ 	.short	(.L_6 - .L_5)
	.align		4
.L_5:
        /*001c*/ 	.word	index@(triton__0d1d2d3d4d5d6d7d8910de11)
        /*0020*/ 	.word	0x00000000


	//----- nvinfo : EIATTR_FRAME_SIZE
	.align		4
.L_6:
        /*0024*/ 	.byte	0x04, 0x11
        /*0026*/ 	.short	(.L_8 - .L_7)
	.align		4
.L_7:
        /*0028*/ 	.word	index@(triton__0d1d2d3d4d5d6d7d8910de11)
        /*002c*/ 	.word	0x00000000
.L_8:


//--------------------- .nv.info.triton__0d1d2d3d4d5d6d7d8910de11 --------------------------
	.section	.nv.info.triton__0d1d2d3d4d5d6d7d8910de11,"",@"SHT_CUDA_INFO"
	.align	4


	//----- nvinfo : EIATTR_CUDA_API_VERSION
	.align		4
        /*0000*/ 	.byte	0x04, 0x37
        /*0002*/ 	.short	(.L_10 - .L_9)
.L_9:
        /*0004*/ 	.word	0x0000007b


	//----- nvinfo : EIATTR_PARAM_CBANK
	.align		4
.L_10:
        /*0008*/ 	.byte	0x04, 0x0a
        /*000a*/ 	.short	(.L_12 - .L_11)
	.align		4
.L_11:
        /*000c*/ 	.word	index@(.nv.constant0.triton__0d1d2d3d4d5d6d7d8910de11)
        /*0010*/ 	.short	0x0160
        /*0012*/ 	.short	0x0050


	//----- nvinfo : EIATTR_CBANK_PARAM_SIZE
	.align		4
.L_12:
        /*0014*/ 	.byte	0x03, 0x19
        /*0016*/ 	.short	0x0050


	//----- nvinfo : EIATTR_KPARAM_INFO
	.align		4
        /*0018*/ 	.byte	0x04, 0x17
        /*001a*/ 	.short	(.L_14 - .L_13)
.L_13:
        /*001c*/ 	.word	0x00000000
        /*0020*/ 	.short	0x000b
        /*0022*/ 	.short	0x004c
        /*0024*/ 	.byte	0x00, 0xf0, 0x11, 0x00


	//----- nvinfo : EIATTR_KPARAM_INFO
	.align		4
.L_14:
        /*0028*/ 	.byte	0x04, 0x17
        /*002a*/ 	.short	(.L_16 - .L_15)
.L_15:
        /*002c*/ 	.word	0x00000000
        /*0030*/ 	.short	0x000a
        /*0032*/ 	.short	0x0048
        /*0034*/ 	.byte	0x00, 0xf0, 0x11, 0x00


	//----- nvinfo : EIATTR_KPARAM_INFO
	.align		4
.L_16:
        /*0038*/ 	.byte	0x04, 0x17
        /*003a*/ 	.short	(.L_18 - .L_17)
.L_17:
        /*003c*/ 	.word	0x00000000
        /*0040*/ 	.short	0x0009
        /*0042*/ 	.short	0x0044
        /*0044*/ 	.byte	0x00, 0xf0, 0x11, 0x00


	//----- nvinfo : EIATTR_KPARAM_INFO
	.align		4
.L_18:
        /*0048*/ 	.byte	0x04, 0x17
        /*004a*/ 	.short	(.L_20 - .L_19)
.L_19:
        /*004c*/ 	.word	0x00000000
        /*0050*/ 	.short	0x0008
        /*0052*/ 	.short	0x0040
        /*0054*/ 	.byte	0x00, 0xf0, 0x11, 0x00


	//----- nvinfo : EIATTR_KPARAM_INFO
	.align		4
.L_20:
        /*0058*/ 	.byte	0x04, 0x17
        /*005a*/ 	.short	(.L_22 - .L_21)
.L_21:
        /*005c*/ 	.word	0x00000000
        /*0060*/ 	.short	0x0007
        /*0062*/ 	.short	0x0038
        /*0064*/ 	.byte	0x00, 0xf0, 0x21, 0x00


	//----- nvinfo : EIATTR_KPARAM_INFO
	.align		4
.L_22:
        /*0068*/ 	.byte	0x04, 0x17
        /*006a*/ 	.short	(.L_24 - .L_23)
.L_23:
        /*006c*/ 	.word	0x00000000
        /*0070*/ 	.short	0x0006
        /*0072*/ 	.short	0x0030
        /*0074*/ 	.byte	0x00, 0xf0, 0x21, 0x00


	//----- nvinfo : EIATTR_KPARAM_INFO
	.align		4
.L_24:
        /*0078*/ 	.byte	0x04, 0x17
        /*007a*/ 	.short	(.L_26 - .L_25)
.L_25:
        /*007c*/ 	.word	0x00000000
        /*0080*/ 	.short	0x0005
        /*0082*/ 	.short	0x0028
        /*0084*/ 	.byte	0x00, 0xf0, 0x21, 0x00


	//----- nvinfo : EIATTR_KPARAM_INFO
	.align		4
.L_26:
        /*0088*/ 	.byte	0x04, 0x17
        /*008a*/ 	.short	(.L_28 - .L_27)
.L_27:
        /*008c*/ 	.word	0x00000000
        /*0090*/ 	.short	0x0004
        /*0092*/ 	.short	0x0020
        /*0094*/ 	.byte	0x00, 0xf0, 0x21, 0x00


	//----- nvinfo : EIATTR_KPARAM_INFO
	.align		4
.L_28:
        /*0098*/ 	.byte	0x04, 0x17
        /*009a*/ 	.short	(.L_30 - .L_29)
.L_29:
        /*009c*/ 	.word	0x00000000
        /*00a0*/ 	.short	0x0003
        /*00a2*/ 	.short	0x0018
        /*00a4*/ 	.byte	0x00, 0xf0, 0x21, 0x00


	//----- nvinfo : EIATTR_KPARAM_INFO
	.align		4
.L_30:
        /*00a8*/ 	.byte	0x04, 0x17
        /*00aa*/ 	.short	(.L_32 - .L_31)
.L_31:
        /*00ac*/ 	.word	0x00000000
        /*00b0*/ 	.short	0x0002
        /*00b2*/ 	.short	0x0010
        /*00b4*/ 	.byte	0x00, 0xf0, 0x21, 0x00


	//----- nvinfo : EIATTR_KPARAM_INFO
	.align		4
.L_32:
        /*00b8*/ 	.byte	0x04, 0x17
        /*00ba*/ 	.short	(.L_34 - .L_33)
.L_33:
        /*00bc*/ 	.word	0x00000000
        /*00c0*/ 	.short	0x0001
        /*00c2*/ 	.short	0x0008
        /*00c4*/ 	.byte	0x00, 0xf0, 0x21, 0x00


	//----- nvinfo : EIATTR_KPARAM_INFO
	.align		4
.L_34:
        /*00c8*/ 	.byte	0x04, 0x17
        /*00ca*/ 	.short	(.L_36 - .L_35)
.L_35:
        /*00cc*/ 	.word	0x00000000
        /*00d0*/ 	.short	0x0000
        /*00d2*/ 	.short	0x0000
        /*00d4*/ 	.byte	0x00, 0xf0, 0x21, 0x00


	//----- nvinfo : EIATTR_MAXREG_COUNT
	.align		4
.L_36:
        /*00d8*/ 	.byte	0x03, 0x1b
        /*00da*/ 	.short	0x00ff


	//----- nvinfo : EIATTR_EXIT_INSTR_OFFSETS
	.align		4
        /*00dc*/ 	.byte	0x04, 0x1c
        /*00de*/ 	.short	(.L_38 - .L_37)


	//   ....[0]....
.L_37:
        /*00e0*/ 	.word	0x00003160


	//   ....[1]....
        /*00e4*/ 	.word	0x000031b0


	//----- nvinfo : EIATTR_CTAIDZ_USED
	.align		4
.L_38:
        /*00e8*/ 	.byte	0x01, 0x04
	.zero		2


	//----- nvinfo : EIATTR_MAX_THREADS
	.align		4
        /*00ec*/ 	.byte	0x04, 0x05
        /*00ee*/ 	.short	(.L_40 - .L_39)
.L_39:
        /*00f0*/ 	.word	0x00000100
        /*00f4*/ 	.word	0x00000001
        /*00f8*/ 	.word	0x00000001
.L_40:


//--------------------- .nv.rel.action            --------------------------
	.section	.nv.rel.action,"",@"SHT_CUDA_RELOCINFO"
	.align	8
	.sectionentsize	8
        /*0000*/ 	.byte	0x73, 0x00, 0x00, 0x00, 0x00, 0x00, 0x00, 0x00, 0x00, 0x00, 0x00, 0x11, 0x25, 0x00, 0x05, 0x36


//--------------------- .nv.constant0.triton__0d1d2d3d4d5d6d7d8910de11 --------------------------
	.section	.nv.constant0.triton__0d1d2d3d4d5d6d7d8910de11,"a",@progbits
	.align	4
.nv.constant0.triton__0d1d2d3d4d5d6d7d8910de11:
	.zero		432


//--------------------- .text.triton__0d1d2d3d4d5d6d7d8910de11 --------------------------
	.section	.text.triton__0d1d2d3d4d5d6d7d8910de11,"ax",@progbits
	.sectionflags	@"SHF_BARRIERS=1"
	.sectioninfo	@"SHI_REGISTERS=128"
	.align	128
        .global         triton__0d1d2d3d4d5d6d7d8910de11
        .type           triton__0d1d2d3d4d5d6d7d8910de11,@function
        .size           triton__0d1d2d3d4d5d6d7d8910de11,(.L_x_1 - triton__0d1d2d3d4d5d6d7d8910de11)
        .other          triton__0d1d2d3d4d5d6d7d8910de11,@"STO_CUDA_ENTRY STV_DEFAULT"
triton__0d1d2d3d4d5d6d7d8910de11:
.text.triton__0d1d2d3d4d5d6d7d8910de11:
[----:B------:R-:W-:-:S02]  /*0000*/  MOV R1, c[0x0][0x28] ;  /* 0x00000a0000017a02 */ /* 0x000fc40000000f00 */
[----:B------:R-:W0:Y:S01]  /*0010*/  S2R R0, SR_CTAID.Z ;  /* 0x0000000000007919 */ /* 0x000e220000002700 */
[----:B------:R-:W1:Y:S01]  /*0020*/  S2UR UR4, SR_CTAID.Y ;  /* 0x00000000000479c3 */ /* 0x000e620000002600 */
[----:B------:R-:W-:Y:S01]  /*0030*/  PRMT R20, RZ, 0x7610, R20 ;  /* 0x00007610ff147816 */ /* 0x000fe20000000014 */
[----:B------:R-:W-:Y:S01]  /*0040*/  ULDC.64 UR8, c[0x0][0x118] ;  /* 0x0000460000087ab9 */ /* 0x000fe20000000a00 */
[----:B------:R-:W2:Y:S01]  /*0050*/  S2R R8, SR_TID.X ;  /* 0x0000000000087919 */ /* 0x000ea20000002100 */
[----:B------:R-:W-:Y:S02]  /*0060*/  PRMT R111, RZ, 0x7610, R111 ;  /* 0x00007610ff6f7816 */ /* 0x000fe4000000006f */
[----:B------:R-:W-:Y:S01]  /*0070*/  PRMT R110, RZ, 0x7610, R110 ;  /* 0x00007610ff6e7816 */ /* 0x000fe2000000006e */
[----:B------:R-:W2:Y:S01]  /*0080*/  S2R R3, SR_CTAID.X ;  /* 0x0000000000037919 */ /* 0x000ea20000002500 */
[----:B0-----:R-:W-:-:S05]  /*0090*/  IADD3 R0, R0, 0x1, RZ ;  /* 0x0000000100007810 */ /* 0x001fca0007ffe0ff */
[----:B-1----:R-:W-:Y:S01]  /*00a0*/  IMAD R0, R0, UR4, RZ ;  /* 0x0000000400007c24 */ /* 0x002fe2000f8e02ff */
[----:B------:R-:W-:Y:S01]  /*00b0*/  ULDC.64 UR4, c[0x0][0x1a0] ;  /* 0x0000680000047ab9 */ /* 0x000fe20000000a00 */
[----:B--2---:R-:W-:Y:S01]  /*00c0*/  PRMT R13, R8, 0x6540, R3 ;  /* 0x00006540080d7816 */ /* 0x004fe20000000003 */
[----:B------:R-:W-:Y:S02]  /*00d0*/  UIMAD UR6, UR5, UR4, URZ ;  /* 0x00000004050672a4 */ /* 0x000fe4000f8e023f */
[----:B------:R-:W-:Y:S02]  /*00e0*/  SHF.L.U32 R2, R0, 0x4, RZ ;  /* 0x0000000400027819 */ /* 0x000fe400000006ff */
[----:B------:R-:W-:Y:S02]  /*00f0*/  ISETP.GE.AND P0, PT, R13, c[0x0][0x1ac], PT ;  /* 0x00006b000d007a0c */ /* 0x000fe40003f06270 */
[C---:B------:R-:W-:Y:S01]  /*0100*/  IADD3 R61, R2.reuse, 0x1, RZ ;  /* 0x00000001023d7810 */ /* 0x040fe20007ffe0ff */
[C---:B------:R-:W-:Y:S01]  /*0110*/  IMAD R11, R2.reuse, UR6, R13 ;  /* 0x00000006020b7c24 */ /* 0x040fe2000f8e020d */
[C---:B------:R-:W-:Y:S01]  /*0120*/  ISETP.LT.AND P3, PT, R2.reuse, 0x6e00, !P0 ;  /* 0x00006e000200780c */ /* 0x040fe20004761270 */
[----:B------:R-:W-:Y:S01]  /*0130*/  IMAD.HI R22, R2, 0x66666667, RZ ;  /* 0x6666666702167827 */ /* 0x000fe200078e02ff */
[----:B------:R-:W-:-:S02]  /*0140*/  ISETP.LT.AND P4, PT, R61, 0x6e00, !P0 ;  /* 0x00006e003d00780c */ /* 0x000fc40004781270 */
[----:B------:R-:W-:Y:S01]  /*0150*/  MOV R0, 0x2 ;  /* 0x0000000200007802 */ /* 0x000fe20000000f00 */
[C---:B------:R-:W-:Y:S01]  /*0160*/  IMAD.HI R57, R2.reuse, 0x66666667, RZ ;  /* 0x6666666702397827 */ /* 0x040fe200078e02ff */
[C---:B------:R-:W-:Y:S02]  /*0170*/  IADD3 R17, R11.reuse, UR6, RZ ;  /* 0x000000060b117c10 */ /* 0x040fe4000fffe0ff */
[----:B------:R-:W-:Y:S01]  /*0180*/  SHF.R.U32.HI R9, RZ, 0x1f, R22 ;  /* 0x0000001fff097819 */ /* 0x000fe20000011616 */
[CC--:B------:R-:W-:Y:S01]  /*0190*/  IMAD.WIDE R4, R11.reuse, R0.reuse, c[0x0][0x160] ;  /* 0x000058000b047625 */ /* 0x0c0fe200078e0200 */
[----:B------:R-:W-:Y:S02]  /*01a0*/  IADD3 R55, R2, 0x5, RZ ;  /* 0x0000000502377810 */ /* 0x000fe40007ffe0ff */
[----:B------:R-:W-:Y:S01]  /*01b0*/  LEA.HI.SX32 R22, R22, R9, 0x17 ;  /* 0x0000000916167211 */ /* 0x000fe200078fbaff */
[-C--:B------:R-:W-:Y:S01]  /*01c0*/  IMAD.WIDE R10, R11, R0.reuse, c[0x0][0x170] ;  /* 0x00005c000b0a7625 */ /* 0x080fe200078e0200 */
[C---:B------:R-:W-:Y:S01]  /*01d0*/  IADD3 R25, R2.reuse, 0x2, RZ ;  /* 0x0000000202197810 */ /* 0x040fe20007ffe0ff */
[----:B------:R0:W2:Y:S01]  /*01e0*/  @P3 LDG.E.EL.U16 R111, [R4.64] ;  /* 0x00000008046f3981 */ /* 0x0000a2000c2e1500 */
[C---:B------:R-:W-:Y:S01]  /*01f0*/  IADD3 R31, R2.reuse, 0x3, RZ ;  /* 0x00000003021f7810 */ /* 0x040fe20007ffe0ff */
[----:B------:R-:W-:Y:S01]  /*0200*/  IMAD.WIDE R6, R17, R0, c[0x0][0x160] ;  /* 0x0000580011067625 */ /* 0x000fe200078e0200 */
[C---:B------:R-:W-:Y:S01]  /*0210*/  IADD3 R51, R2.reuse, 0x9, RZ ;  /* 0x0000000902337810 */ /* 0x040fe20007ffe0ff */
[----:B------:R1:W3:Y:S01]  /*0220*/  @P3 LDG.E.EL.U16 R110, [R10.64] ;  /* 0x000000080a6e3981 */ /* 0x0002e2000c2e1500 */
[C---:B------:R-:W-:Y:S01]  /*0230*/  IADD3 R65, R2.reuse, 0x4, RZ ;  /* 0x0000000402417810 */ /* 0x040fe20007ffe0ff */
[----:B------:R-:W-:Y:S01]  /*0240*/  IMAD.HI R9, R61, 0x66666667, RZ ;  /* 0x666666673d097827 */ /* 0x000fe200078e02ff */
[----:B------:R-:W-:Y:S01]  /*0250*/  IADD3 R43, R2, 0x7, RZ ;  /* 0x00000007022b7810 */ /* 0x000fe20007ffe0ff */
[----:B------:R4:W5:Y:S01]  /*0260*/  @P4 LDG.E.EL.U16 R20, [R6.64] ;  /* 0x0000000806144981 */ /* 0x000962000c2e1500 */
[----:B------:R-:W-:Y:S01]  /*0270*/  PRMT R32, RZ, 0x7610, R32 ;  /* 0x00007610ff207816 */ /* 0x000fe20000000020 */
[----:B------:R-:W-:Y:S01]  /*0280*/  IMAD.HI R24, R55, 0x66666667, RZ ;  /* 0x6666666737187827 */ /* 0x000fe200078e02ff */
[----:B0-----:R-:W-:-:S02]  /*0290*/  SHF.R.U32.HI R4, RZ, 0x1f, R9 ;  /* 0x0000001fff047819 */ /* 0x001fc40000011609 */
[C---:B------:R-:W-:Y:S01]  /*02a0*/  IADD3 R49, R2.reuse, 0x6, RZ ;  /* 0x0000000602317810 */ /* 0x040fe20007ffe0ff */
[----:B-1----:R-:W-:Y:S01]  /*02b0*/  IMAD.HI R10, R25, 0x66666667, RZ ;  /* 0x66666667190a7827 */ /* 0x002fe200078e02ff */
[----:B------:R-:W-:Y:S02]  /*02c0*/  IADD3 R21, R2, 0xd, RZ ;  /* 0x0000000d02157810 */ /* 0x000fe40007ffe0ff */
[----:B------:R-:W-:Y:S01]  /*02d0*/  SHF.R.U32.HI R12, RZ, 0x1f, R57 ;  /* 0x0000001fff0c7819 */ /* 0x000fe20000011639 */
[----:B----4-:R-:W-:Y:S01]  /*02e0*/  IMAD.HI R6, R31, 0x66666667, RZ ;  /* 0x666666671f067827 */ /* 0x010fe200078e02ff */
[----:B------:R-:W-:-:S03]  /*02f0*/  SHF.R.U32.HI R7, RZ, 0x1f, R24 ;  /* 0x0000001fff077819 */ /* 0x000fc60000011618 */
[----:B------:R-:W-:Y:S01]  /*0300*/  IMAD.HI R50, R51, 0x66666667, RZ ;  /* 0x6666666733327827 */ /* 0x000fe200078e02ff */
[----:B------:R-:W-:Y:S02]  /*0310*/  LEA.HI.SX32 R18, R9, R4, 0x17 ;  /* 0x0000000409127211 */ /* 0x000fe400078fbaff */
[----:B------:R-:W-:Y:S01]  /*0320*/  LEA.HI.SX32 R24, R24, R7, 0x17 ;  /* 0x0000000718187211 */ /* 0x000fe200078fbaff */
[----:B------:R-:W-:Y:S01]  /*0330*/  IMAD.WIDE R14, R17, R0, c[0x0][0x170] ;  /* 0x00005c00110e7625 */ /* 0x000fe200078e0200 */
[----:B------:R-:W-:Y:S02]  /*0340*/  SHF.R.U32.HI R5, RZ, 0x1f, R10 ;  /* 0x0000001fff057819 */ /* 0x000fe4000001160a */
[----:B------:R-:W-:Y:S01]  /*0350*/  SHF.R.U32.HI R7, RZ, 0x1f, R6 ;  /* 0x0000001fff077819 */ /* 0x000fe20000011606 */
[----:B------:R-:W-:Y:S01]  /*0360*/  IMAD.HI R28, R65, 0x66666667, RZ ;  /* 0x66666667411c7827 */ /* 0x000fe200078e02ff */
[----:B------:R-:W-:Y:S01]  /*0370*/  SHF.R.U32.HI R9, RZ, 0x1f, R50 ;  /* 0x0000001fff097819 */ /* 0x000fe20000011632 */
[----:B------:R0:W4:Y:S02]  /*0380*/  @P4 LDG.E.EL.U16 R32, [R14.64] ;  /* 0x000000080e204981 */ /* 0x000124000c2e1500 */
[----:B------:R-:W-:Y:S01]  /*0390*/  IMAD.HI R42, R43, 0x66666667, RZ ;  /* 0x666666672b2a7827 */ /* 0x000fe200078e02ff */
[----:B------:R-:W-:-:S02]  /*03a0*/  LEA.HI.SX32 R10, R10, R5, 0x17 ;  /* 0x000000050a0a7211 */ /* 0x000fc400078fbaff */
[----:B------:R-:W-:Y:S01]  /*03b0*/  LEA.HI.SX32 R50, R50, R9, 0x17 ;  /* 0x0000000932327211 */ /* 0x000fe200078fbaff */
[----:B------:R-:W-:Y:S01]  /*03c0*/  IMAD.HI R52, R49, 0x66666667, RZ ;  /* 0x6666666731347827 */ /* 0x000fe200078e02ff */
[----:B------:R-:W-:Y:S02]  /*03d0*/  IADD3 R5, R2, 0x8, RZ ;  /* 0x0000000802057810 */ /* 0x000fe40007ffe0ff */
[----:B------:R-:W-:Y:S02]  /*03e0*/  SHF.R.U32.HI R9, RZ, 0x1f, R42 ;  /* 0x0000001fff097819 */ /* 0x000fe4000001162a */
[----:B0-----:R-:W-:Y:S02]  /*03f0*/  LEA.HI.SX32 R14, R6, R7, 0x17 ;  /* 0x00000007060e7211 */ /* 0x001fe400078fbaff */
[----:B------:R-:W-:Y:S01]  /*0400*/  SHF.R.U32.HI R7, RZ, 0x1f, R28 ;  /* 0x0000001fff077819 */ /* 0x000fe2000001161c */
[----:B------:R-:W-:Y:S01]  /*0410*/  IMAD.HI R46, R5, 0x66666667, RZ ;  /* 0x66666667052e7827 */ /* 0x000fe200078e02ff */
[----:B------:R-:W-:-:S02]  /*0420*/  LEA.HI.SX32 R42, R42, R9, 0x17 ;  /* 0x000000092a2a7211 */ /* 0x000fc400078fbaff */
[----:B------:R-:W-:Y:S01]  /*0430*/  LEA.HI.SX32 R28, R28, R7, 0x17 ;  /* 0x000000071c1c7211 */ /* 0x000fe200078fbaff */
[----:B------:R-:W-:Y:S01]  /*0440*/  IMAD.HI R4, R21, 0x66666667, RZ ;  /* 0x6666666715047827 */ /* 0x000fe200078e02ff */
[----:B------:R-:W-:Y:S02]  /*0450*/  SHF.R.U32.HI R7, RZ, 0x1f, R52 ;  /* 0x0000001fff077819 */ /* 0x000fe40000011634 */
[C---:B------:R-:W-:Y:S02]  /*0460*/  IADD3 R121, R2.reuse, 0xe, RZ ;  /* 0x0000000e02797810 */ /* 0x040fe40007ffe0ff */
[----:B------:R-:W-:Y:S02]  /*0470*/  IADD3 R9, R2, 0xa, RZ ;  /* 0x0000000a02097810 */ /* 0x000fe40007ffe0ff */
[----:B------:R-:W-:Y:S01]  /*0480*/  LEA.HI.SX32 R57, R57, R12, 0x17 ;  /* 0x0000000c39397211 */ /* 0x000fe200078fbaff */
[----:B------:R-:W-:Y:S01]  /*0490*/  IMAD.HI R26, R121, 0x66666667, RZ ;  /* 0x66666667791a7827 */ /* 0x000fe200078e02ff */
[----:B------:R-:W-:-:S02]  /*04a0*/  LEA.HI.SX32 R52, R52, R7, 0x17 ;  /* 0x0000000734347211 */ /* 0x000fc400078fbaff */
[----:B------:R-:W-:Y:S01]  /*04b0*/  SHF.R.U32.HI R11, RZ, 0x1f, R46 ;  /* 0x0000001fff0b7819 */ /* 0x000fe2000001162e */
[----:B------:R-:W-:Y:S01]  /*04c0*/  IMAD.HI R12, R9, 0x66666667, RZ ;  /* 0x66666667090c7827 */ /* 0x000fe200078e02ff */
[C---:B------:R-:W-:Y:S02]  /*04d0*/  IADD3 R35, R2.reuse, 0xb, RZ ;  /* 0x0000000b02237810 */ /* 0x040fe40007ffe0ff */
[----:B------:R-:W-:Y:S02]  /*04e0*/  SHF.R.U32.HI R7, RZ, 0x1f, R4 ;  /* 0x0000001fff077819 */ /* 0x000fe40000011604 */
[----:B------:R-:W-:Y:S01]  /*04f0*/  IADD3 R33, R2, 0xc, RZ ;  /* 0x0000000c02217810 */ /* 0x000fe20007ffe0ff */
[----:B------:R-:W-:Y:S01]  /*0500*/  IMAD.HI R38, R35, 0x66666667, RZ ;  /* 0x6666666723267827 */ /* 0x000fe200078e02ff */
[----:B------:R-:W-:Y:S02]  /*0510*/  LEA.HI.SX32 R46, R46, R11, 0x17 ;  /* 0x0000000b2e2e7211 */ /* 0x000fe400078fbaff */
[----:B------:R-:W-:Y:S01]  /*0520*/  LEA.HI.SX32 R4, R4, R7, 0x17 ;  /* 0x0000000704047211 */ /* 0x000fe200078fbaff */
[----:B------:R-:W-:Y:S01]  /*0530*/  IMAD.HI R6, R61, 0x66666667, RZ ;  /* 0x666666673d067827 */ /* 0x000fe200078e02ff */
[----:B------:R-:W-:-:S02]  /*0540*/  SHF.R.U32.HI R11, RZ, 0x1f, R26 ;  /* 0x0000001fff0b7819 */ /* 0x000fc4000001161a */
[----:B------:R-:W-:Y:S01]  /*0550*/  SHF.R.U32.HI R7, RZ, 0x1f, R12 ;  /* 0x0000001fff077819 */ /* 0x000fe2000001160c */
[----:B------:R-:W-:Y:S01]  /*0560*/  IMAD.HI R34, R33, 0x66666667, RZ ;  /* 0x6666666721227827 */ /* 0x000fe200078e02ff */
[----:B------:R-:W-:Y:S02]  /*0570*/  LEA.HI.SX32 R26, R26, R11, 0x17 ;  /* 0x0000000b1a1a7211 */ /* 0x000fe400078fbaff */
[----:B------:R-:W-:Y:S01]  /*0580*/  LEA.HI.SX32 R12, R12, R7, 0x17 ;  /* 0x000000070c0c7211 */ /* 0x000fe200078fbaff */
[----:B------:R-:W-:Y:S01]  /*0590*/  IMAD.HI R59, R65, 0x66666667, RZ ;  /* 0x66666667413b7827 */ /* 0x000fe200078e02ff */
[----:B------:R-:W-:Y:S02]  /*05a0*/  SHF.R.U32.HI R11, RZ, 0x1f, R38 ;  /* 0x0000001fff0b7819 */ /* 0x000fe40000011626 */
[----:B------:R-:W-:Y:S02]  /*05b0*/  SHF.R.U32.HI R7, RZ, 0x1f, R6 ;  /* 0x0000001fff077819 */ /* 0x000fe40000011606 */
[----:B------:R-:W-:Y:S01]  /*05c0*/  SHF.R.U32.HI R15, RZ, 0x1f, R34 ;  /* 0x0000001fff0f7819 */ /* 0x000fe20000011622 */
[----:B------:R-:W-:Y:S01]  /*05d0*/  IMAD.HI R45, R49, 0x66666667, RZ ;  /* 0x66666667312d7827 */ /* 0x000fe200078e02ff */
[----:B------:R-:W-:-:S02]  /*05e0*/  LEA.HI.SX32 R38, R38, R11, 0x17 ;  /* 0x0000000b26267211 */ /* 0x000fc400078fbaff */
[----:B------:R-:W-:Y:S01]  /*05f0*/  LEA.HI.SX32 R37, R6, R7, 0x17 ;  /* 0x0000000706257211 */ /* 0x000fe200078fbaff */
[----:B------:R-:W-:Y:S01]  /*0600*/  IMAD.HI R11, R25, 0x66666667, RZ ;  /* 0x66666667190b7827 */ /* 0x000fe200078e02ff */
[----:B------:R-:W-:Y:S02]  /*0610*/  LEA.HI.SX32 R34, R34, R15, 0x17 ;  /* 0x0000000f22227211 */ /* 0x000fe400078fbaff */
[----:B------:R-:W-:Y:S01]  /*0620*/  SHF.R.U32.HI R6, RZ, 0x1f, R59 ;  /* 0x0000001fff067819 */ /* 0x000fe2000001163b */
[----:B------:R-:W-:Y:S01]  /*0630*/  IMAD.HI R15, R31, 0x66666667, RZ ;  /* 0x666666671f0f7827 */ /* 0x000fe200078e02ff */
[----:B------:R-:W-:Y:S02]  /*0640*/  SHF.R.U32.HI R16, RZ, 0x1f, R11 ;  /* 0x0000001fff107819 */ /* 0x000fe4000001160b */
[----:B------:R-:W-:Y:S01]  /*0650*/  LEA.HI.SX32 R59, R59, R6, 0x17 ;  /* 0x000000063b3b7211 */ /* 0x000fe200078fbaff */
[----:B------:R-:W-:Y:S01]  /*0660*/  IMAD.HI R41, R43, 0x66666667, RZ ;  /* 0x666666672b297827 */ /* 0x000fe200078e02ff */
[----:B------:R-:W-:-:S02]  /*0670*/  SHF.R.U32.HI R6, RZ, 0x1f, R45 ;  /* 0x0000001fff067819 */ /* 0x000fc4000001162d */
[----:B------:R-:W-:Y:S02]  /*0680*/  SHF.R.U32.HI R30, RZ, 0x1f, R15 ;  /* 0x0000001fff1e7819 */ /* 0x000fe4000001160f */
[----:B------:R-:W-:Y:S02]  /*0690*/  ISETP.LT.AND P1, PT, R25, 0x6e00, !P0 ;  /* 0x00006e001900780c */ /* 0x000fe40004721270 */
[----:B------:R-:W-:Y:S02]  /*06a0*/  LEA.HI.SX32 R53, R11, R16, 0x17 ;  /* 0x000000100b357211 */ /* 0x000fe400078fbaff */
[----:B------:R-:W-:Y:S02]  /*06b0*/  LEA.HI.SX32 R45, R45, R6, 0x17 ;  /* 0x000000062d2d7211 */ /* 0x000fe400078fbaff */
[----:B------:R-:W-:Y:S02]  /*06c0*/  LEA.HI.SX32 R29, R15, R30, 0x17 ;  /* 0x0000001e0f1d7211 */ /* 0x000fe400078fbaff */
[----:B------:R-:W-:-:S02]  /*06d0*/  SHF.R.U32.HI R6, RZ, 0x1f, R41 ;  /* 0x0000001fff067819 */ /* 0x000fc40000011629 */
[----:B------:R-:W-:Y:S02]  /*06e0*/  IADD3 R11, R17, UR6, RZ ;  /* 0x00000006110b7c10 */ /* 0x000fe4000fffe0ff */
[----:B------:R-:W-:Y:S01]  /*06f0*/  IADD3 R40, R2, 0x3, RZ ;  /* 0x0000000302287810 */ /* 0x000fe20007ffe0ff */
[----:B------:R-:W-:Y:S01]  /*0700*/  IMAD.HI R63, R55, 0x66666667, RZ ;  /* 0x66666667373f7827 */ /* 0x000fe200078e02ff */
[----:B------:R-:W-:Y:S02]  /*0710*/  LEA.HI.SX32 R41, R41, R6, 0x17 ;  /* 0x0000000629297211 */ /* 0x000fe400078fbaff */
[----:B------:R-:W-:Y:S01]  /*0720*/  PRMT R75, RZ, 0x7610, R75 ;  /* 0x00007610ff4b7816 */ /* 0x000fe2000000004b */
[----:B------:R-:W-:Y:S01]  /*0730*/  IMAD.WIDE R6, R11, R0, c[0x0][0x160] ;  /* 0x000058000b067625 */ /* 0x000fe200078e0200 */
[----:B------:R-:W-:-:S03]  /*0740*/  SHF.R.U32.HI R16, RZ, 0x1f, R63 ;  /* 0x0000001fff107819 */ /* 0x000fc6000001163f */
[----:B------:R-:W-:Y:S01]  /*0750*/  IMAD R29, R29, -0x500, R40 ;  /* 0xfffffb001d1d7824 */ /* 0x000fe200078e0228 */
[----:B------:R-:W-:Y:S01]  /*0760*/  MOV R40, 0x4 ;  /* 0x0000000400287802 */ /* 0x000fe20000000f00 */
[----:B------:R-:W-:Y:S01]  /*0770*/  IMAD.HI R27, R5, 0x66666667, RZ ;  /* 0x66666667051b7827 */ /* 0x000fe200078e02ff */
[----:B------:R0:W2:Y:S03]  /*0780*/  @P1 LDG.E.EL.U16 R75, [R6.64] ;  /* 0x00000008064b1981 */ /* 0x0000a6000c2e1500 */
[--C-:B------:R-:W-:Y:S02]  /*0790*/  IMAD R67, R22, UR6, R13.reuse ;  /* 0x0000000616437c24 */ /* 0x100fe4000f8e020d */
[C---:B------:R-:W-:Y:S01]  /*07a0*/  IMAD R69, R18.reuse, UR6, R13 ;  /* 0x0000000612457c24 */ /* 0x040fe2000f8e020d */
[----:B------:R-:W-:Y:S01]  /*07b0*/  ISETP.GE.AND P5, PT, R61, 0x6e00, PT ;  /* 0x00006e003d00780c */ /* 0x000fe20003fa6270 */
[----:B------:R-:W-:Y:S01]  /*07c0*/  IMAD R61, R18, -0x500, R61 ;  /* 0xfffffb00123d7824 */ /* 0x000fe200078e023d */
[----:B------:R-:W-:Y:S01]  /*07d0*/  LEA.HI.SX32 R63, R63, R16, 0x17 ;  /* 0x000000103f3f7211 */ /* 0x000fe200078fbaff */
[----:B------:R-:W-:Y:S01]  /*07e0*/  IMAD.WIDE R18, R69, R40, c[0x0][0x178] ;  /* 0x00005e0045127625 */ /* 0x000fe200078e0228 */
[----:B------:R-:W-:-:S02]  /*07f0*/  MOV R73, RZ ;  /* 0x000000ff00497202 */ /* 0x000fc40000000f00 */
[----:B------:R-:W-:Y:S01]  /*0800*/  MOV R117, RZ ;  /* 0x000000ff00757202 */ /* 0x000fe20000000f00 */
[CC--:B0-----:R-:W-:Y:S01]  /*0810*/  IMAD.WIDE R6, R67.reuse, R40.reuse, c[0x0][0x178] ;  /* 0x00005e0043067625 */ /* 0x0c1fe200078e0228 */
[----:B------:R-:W-:Y:S02]  /*0820*/  SHF.R.U32.HI R16, RZ, 0x1f, R27 ;  /* 0x0000001fff107819 */ /* 0x000fe4000001161b */
[----:B------:R-:W-:Y:S01]  /*0830*/  MOV R115, RZ ;  /* 0x000000ff00737202 */ /* 0x000fe20000000f00 */
[-C--:B------:R-:W-:Y:S01]  /*0840*/  IMAD.WIDE R66, R67, R40.reuse, c[0x0][0x180] ;  /* 0x0000600043427625 */ /* 0x080fe200078e0228 */
[----:B------:R-:W-:Y:S01]  /*0850*/  MOV R112, RZ ;  /* 0x000000ff00707202 */ /* 0x000fe20000000f00 */
[----:B------:R0:W2:Y:S02]  /*0860*/  @P3 LDG.E.EL R73, [R6.64] ;  /* 0x0000000806493981 */ /* 0x0000a4000c2e1900 */
[----:B------:R-:W-:Y:S01]  /*0870*/  IMAD.WIDE R68, R69, R40, c[0x0][0x180] ;  /* 0x0000600045447625 */ /* 0x000fe200078e0228 */
[----:B------:R-:W-:Y:S01]  /*0880*/  ISETP.LT.AND P2, PT, R31, 0x6e00, !P0 ;  /* 0x00006e001f00780c */ /* 0x000fe20004741270 */
[----:B------:R1:W2:Y:S01]  /*0890*/  @P3 LDG.E.EL R117, [R66.64] ;  /* 0x0000000842753981 */ /* 0x0002a2000c2e1900 */
[----:B------:R-:W-:Y:S01]  /*08a0*/  LEA.HI.SX32 R27, R27, R16, 0x17 ;  /* 0x000000101b1b7211 */ /* 0x000fe200078fbaff */
[C---:B------:R-:W-:Y:S01]  /*08b0*/  IMAD R15, R10.reuse, UR6, R13 ;  /* 0x000000060a0f7c24 */ /* 0x040fe2000f8e020d */
[----:B------:R-:W-:Y:S01]  /*08c0*/  PRMT R102, RZ, 0x7610, R102 ;  /* 0x00007610ff667816 */ /* 0x000fe20000000066 */
[C---:B------:R-:W-:Y:S01]  /*08d0*/  IMAD.WIDE R16, R11.reuse, R0, c[0x0][0x170] ;  /* 0x00005c000b107625 */ /* 0x040fe200078e0200 */
[----:B------:R-:W-:Y:S01]  /*08e0*/  IADD3 R47, R11, UR6, RZ ;  /* 0x000000060b2f7c10 */ /* 0x000fe2000fffe0ff */
[----:B------:R0:W2:Y:S01]  /*08f0*/  @P4 LDG.E.EL R115, [R18.64] ;  /* 0x0000000812734981 */ /* 0x0000a2000c2e1900 */
[----:B------:R-:W-:Y:S01]  /*0900*/  ISETP.GE.AND P3, PT, R25, 0x6e00, PT ;  /* 0x00006e001900780c */ /* 0x000fe20003f66270 */
[----:B------:R-:W-:-:S02]  /*0910*/  IMAD R25, R10, -0x500, R25 ;  /* 0xfffffb000a197824 */ /* 0x000fc400078e0219 */
[----:B------:R1:W2:Y:S01]  /*0920*/  @P4 LDG.E.EL R112, [R68.64] ;  /* 0x0000000844704981 */ /* 0x0002a2000c2e1900 */
[----:B------:R-:W-:Y:S01]  /*0930*/  ISETP.GE.AND P4, PT, R31, 0x6e00, PT ;  /* 0x00006e001f00780c */ /* 0x000fe20003f86270 */
[----:B------:R-:W-:Y:S01]  /*0940*/  CS2R R108, SRZ ;  /* 0x00000000006c7805 */ /* 0x000fe2000001ff00 */
[----:B------:R-:W-:Y:S01]  /*0950*/  MOV R101, RZ ;  /* 0x000000ff00657202 */ /* 0x000fe20000000f00 */
[C---:B------:R-:W-:Y:S01]  /*0960*/  IMAD R31, R14.reuse, -0x500, R31 ;  /* 0xfffffb000e1f7824 */ /* 0x040fe200078e021f */
[----:B------:R1:W2:Y:S01]  /*0970*/  @P1 LDG.E.EL.U16 R102, [R16.64] ;  /* 0x0000000810661981 */ /* 0x0002a2000c2e1500 */
[----:B0-----:R-:W-:Y:S02]  /*0980*/  IMAD R19, R14, UR6, R13 ;  /* 0x000000060e137c24 */ /* 0x001fe4000f8e020d */
[----:B------:R-:W-:Y:S01]  /*0990*/  IMAD.WIDE R10, R15, R40, c[0x0][0x178] ;  /* 0x00005e000f0a7625 */ /* 0x000fe200078e0228 */
[----:B------:R-:W-:-:S03]  /*09a0*/  PRMT R103, RZ, 0x7610, R103 ;  /* 0x00007610ff677816 */ /* 0x000fc60000000067 */
[----:B------:R-:W-:Y:S01]  /*09b0*/  IMAD.WIDE R14, R15, R40, c[0x0][0x180] ;  /* 0x000060000f0e7625 */ /* 0x000fe200078e0228 */
[----:B------:R0:W2:Y:S03]  /*09c0*/  @P1 LDG.E.EL R101, [R10.64] ;  /* 0x000000080a651981 */ /* 0x0000a6000c2e1900 */
[-C--:B-1----:R-:W-:Y:S01]  /*09d0*/  IMAD.WIDE R16, R47, R0.reuse, c[0x0][0x160] ;  /* 0x000058002f107625 */ /* 0x082fe200078e0200 */
[----:B------:R1:W2:Y:S01]  /*09e0*/  @P1 LDG.E.EL R109, [R14.64] ;  /* 0x000000080e6d1981 */ /* 0x0002a2000c2e1900 */
[----:B------:R-:W-:Y:S02]  /*09f0*/  ISETP.LT.AND P1, PT, R65, 0x6e00, !P0 ;  /* 0x00006e004100780c */ /* 0x000fe40004721270 */
[----:B------:R-:W-:Y:S01]  /*0a00*/  PRMT R97, RZ, 0x7610, R97 ;  /* 0x00007610ff617816 */ /* 0x000fe20000000061 */
[----:B------:R0:W2:Y:S01]  /*0a10*/  @P2 LDG.E.EL.U16 R103, [R16.64] ;  /* 0x0000000810672981 */ /* 0x0000a2000c2e1500 */
[----:B------:R-:W-:Y:S01]  /*0a20*/  MOV R58, RZ ;  /* 0x000000ff003a7202 */ /* 0x000fe20000000f00 */
[C---:B------:R-:W-:Y:S01]  /*0a30*/  IMAD.WIDE R6, R47.reuse, R0, c[0x0][0x170] ;  /* 0x00005c002f067625 */ /* 0x040fe200078e0200 */
[----:B------:R-:W-:-:S02]  /*0a40*/  IADD3 R47, R47, UR6, RZ ;  /* 0x000000062f2f7c10 */ /* 0x000fc4000fffe0ff */
[----:B------:R-:W-:Y:S01]  /*0a50*/  MOV R107, RZ ;  /* 0x000000ff006b7202 */ /* 0x000fe20000000f00 */
[----:B------:R-:W-:Y:S01]  /*0a60*/  IMAD R23, R28, UR6, R13 ;  /* 0x000000061c177c24 */ /* 0x000fe2000f8e020d */
[----:B------:R1:W2:Y:S01]  /*0a70*/  @P2 LDG.E.EL.U16 R97, [R6.64] ;  /* 0x0000000806612981 */ /* 0x0002a2000c2e1500 */
[CC--:B0-----:R-:W-:Y:S01]  /*0a80*/  IMAD.WIDE R16, R19.reuse, R40.reuse, c[0x0][0x178] ;  /* 0x00005e0013107625 */ /* 0x0c1fe200078e0228 */
[----:B------:R-:W-:Y:S02]  /*0a90*/  PRMT R105, RZ, 0x7610, R105 ;  /* 0x00007610ff697816 */ /* 0x000fe40000000069 */
[----:B------:R-:W-:Y:S01]  /*0aa0*/  PRMT R99, RZ, 0x7610, R99 ;  /* 0x00007610ff637816 */ /* 0x000fe20000000063 */
[----:B------:R-:W-:Y:S01]  /*0ab0*/  IMAD.WIDE R18, R19, R40, c[0x0][0x180] ;  /* 0x0000600013127625 */ /* 0x000fe200078e0228 */
[----:B------:R0:W2:Y:S01]  /*0ac0*/  @P2 LDG.E.EL R58, [R16.64] ;  /* 0x00000008103a2981 */ /* 0x0000a2000c2e1900 */
[----:B------:R-:W-:Y:S02]  /*0ad0*/  MOV R95, RZ ;  /* 0x000000ff005f7202 */ /* 0x000fe40000000f00 */
[----:B------:R-:W-:Y:S01]  /*0ae0*/  MOV R104, RZ ;  /* 0x000000ff00687202 */ /* 0x000fe20000000f00 */
[-C--:B-1----:R-:W-:Y:S01]  /*0af0*/  IMAD.WIDE R6, R47, R0.reuse, c[0x0][0x160] ;  /* 0x000058002f067625 */ /* 0x082fe200078e0200 */
[----:B------:R-:W-:Y:S01]  /*0b00*/  ISETP.GE.AND P6, PT, R9, 0x6e00, PT ;  /* 0x00006e000900780c */ /* 0x000fe20003fc6270 */
[----:B------:R1:W2:Y:S02]  /*0b10*/  @P2 LDG.E.EL R107, [R18.64] ;  /* 0x00000008126b2981 */ /* 0x0002a4000c2e1900 */
[----:B------:R-:W-:-:S02]  /*0b20*/  IMAD.WIDE R10, R47, R0, c[0x0][0x170] ;  /* 0x00005c002f0a7625 */ /* 0x000fc400078e0200 */
[----:B------:R1:W2:Y:S02]  /*0b30*/  @P1 LDG.E.EL.U16 R105, [R6.64] ;  /* 0x0000000806691981 */ /* 0x0002a4000c2e1500 */
[CC--:B------:R-:W-:Y:S02]  /*0b40*/  IMAD.WIDE R14, R23.reuse, R40.reuse, c[0x0][0x178] ;  /* 0x00005e00170e7625 */ /* 0x0c0fe400078e0228 */
[----:B------:R1:W2:Y:S02]  /*0b50*/  @P1 LDG.E.EL.U16 R99, [R10.64] ;  /* 0x000000080a631981 */ /* 0x0002a4000c2e1500 */
[----:B0-----:R-:W-:Y:S02]  /*0b60*/  IMAD.WIDE R16, R23, R40, c[0x0][0x180] ;  /* 0x0000600017107625 */ /* 0x001fe400078e0228 */
[----:B------:R0:W2:Y:S02]  /*0b70*/  @P1 LDG.E.EL R95, [R14.64] ;  /* 0x000000080e5f1981 */ /* 0x0000a4000c2e1900 */
[----:B-1----:R-:W-:-:S02]  /*0b80*/  IMAD R19, R12, -0x500, R9 ;  /* 0xfffffb000c137824 */ /* 0x002fc400078e0209 */
[----:B------:R1:W2:Y:S01]  /*0b90*/  @P1 LDG.E.EL R104, [R16.64] ;  /* 0x0000000810681981 */ /* 0x0002a2000c2e1900 */
[----:B------:R-:W-:Y:S01]  /*0ba0*/  ISETP.LT.AND P1, PT, R9, 0x6e00, !P0 ;  /* 0x00006e000900780c */ /* 0x000fe20004721270 */
[CC--:B------:R-:W-:Y:S01]  /*0bb0*/  IMAD.WIDE R6, R19.reuse, R0.reuse, c[0x0][0x168] ;  /* 0x00005a0013067625 */ /* 0x0c0fe200078e0200 */
[----:B------:R-:W-:Y:S02]  /*0bc0*/  PRMT R85, RZ, 0x7610, R85 ;  /* 0x00007610ff557816 */ /* 0x000fe40000000055 */
[----:B------:R-:W-:Y:S01]  /*0bd0*/  PRMT R9, RZ, 0x7610, R9 ;  /* 0x00007610ff097816 */ /* 0x000fe20000000009 */
[CC--:B------:R-:W-:Y:S01]  /*0be0*/  IMAD.WIDE R10, R19.reuse, R0.reuse, c[0x0][0x188] ;  /* 0x00006200130a7625 */ /* 0x0c0fe200078e0200 */
[----:B------:R-:W-:Y:S02]  /*0bf0*/  PRMT R76, RZ, 0x7610, R76 ;  /* 0x00007610ff4c7816 */ /* 0x000fe4000000004c */
[----:B------:R1:W2:Y:S01]  /*0c00*/  @!P6 LDG.E.EL.U16 R85, [R6.64] ;  /* 0x000000080655e981 */ /* 0x0002a2000c2e1500 */
[----:B0-----:R-:W-:Y:S01]  /*0c10*/  IMAD.WIDE R14, R19, R0, c[0x0][0x190] ;  /* 0x00006400130e7625 */ /* 0x001fe200078e0200 */
[----:B------:R-:W-:-:S02]  /*0c20*/  IADD3 R36, R2, 0x2, RZ ;  /* 0x0000000202247810 */ /* 0x000fc40007ffe0ff */
[----:B------:R0:W2:Y:S01]  /*0c30*/  @!P6 LDG.E.EL.U16 R9, [R10.64] ;  /* 0x000000080a09e981 */ /* 0x0000a2000c2e1500 */
[----:B------:R-:W-:-:S03]  /*0c40*/  IMAD.HI R39, R51, 0x66666667, RZ ;  /* 0x6666666733277827 */ /* 0x000fc600078e02ff */
[----:B------:R0:W2:Y:S01]  /*0c50*/  @!P6 LDG.E.EL.U16 R76, [R14.64] ;  /* 0x000000080e4ce981 */ /* 0x0000a2000c2e1500 */
[C---:B------:R-:W-:Y:S02]  /*0c60*/  ISETP.GE.AND P6, PT, R2.reuse, 0x6e00, PT ;  /* 0x00006e000200780c */ /* 0x040fe40003fc6270 */
[----:B------:R-:W-:Y:S02]  /*0c70*/  SHF.R.U32.HI R30, RZ, 0x1f, R39 ;  /* 0x0000001fff1e7819 */ /* 0x000fe40000011627 */
[C---:B------:R-:W-:Y:S02]  /*0c80*/  IADD3 R18, R2.reuse, 0x4, RZ ;  /* 0x0000000402127810 */ /* 0x040fe40007ffe0ff */
[----:B-1----:R-:W-:Y:S01]  /*0c90*/  IADD3 R16, R2, 0x5, RZ ;  /* 0x0000000502107810 */ /* 0x002fe20007ffe0ff */
[----:B------:R-:W-:Y:S01]  /*0ca0*/  IMAD R23, R22, -0x500, R2 ;  /* 0xfffffb0016177824 */ /* 0x000fe200078e0202 */
[----:B------:R-:W-:Y:S01]  /*0cb0*/  LEA.HI.SX32 R39, R39, R30, 0x17 ;  /* 0x0000001e27277211 */ /* 0x000fe200078fbaff */
[----:B------:R-:W-:Y:S01]  /*0cc0*/  IMAD R53, R53, -0x500, R36 ;  /* 0xfffffb0035357824 */ /* 0x000fe200078e0224 */
[----:B------:R-:W-:-:S02]  /*0cd0*/  IADD3 R30, R2, 0x1, RZ ;  /* 0x00000001021e7810 */ /* 0x000fc40007ffe0ff */
[----:B------:R-:W-:Y:S01]  /*0ce0*/  ISETP.GE.AND P2, PT, R65, 0x6e00, PT ;  /* 0x00006e004100780c */ /* 0x000fe20003f46270 */
[----:B------:R-:W-:Y:S01]  /*0cf0*/  IMAD R65, R28, -0x500, R65 ;  /* 0xfffffb001c417824 */ /* 0x000fe200078e0241 */
[----:B------:R-:W-:Y:S01]  /*0d00*/  PRMT R36, RZ, 0x7610, R36 ;  /* 0x00007610ff247816 */ /* 0x000fe20000000024 */
[----:B------:R-:W-:Y:S01]  /*0d10*/  IMAD R59, R59, -0x500, R18 ;  /* 0xfffffb003b3b7824 */ /* 0x000fe200078e0212 */
[C---:B------:R-:W-:Y:S01]  /*0d20*/  IADD3 R28, R2.reuse, 0x8, RZ ;  /* 0x00000008021c7810 */ /* 0x040fe20007ffe0ff */
[----:B------:R-:W-:Y:S01]  /*0d30*/  IMAD R63, R63, -0x500, R16 ;  /* 0xfffffb003f3f7824 */ /* 0x000fe200078e0210 */
[C---:B------:R-:W-:Y:S01]  /*0d40*/  IADD3 R16, R2.reuse, 0x6, RZ ;  /* 0x0000000602107810 */ /* 0x040fe20007ffe0ff */
[----:B------:R-:W-:Y:S01]  /*0d50*/  IMAD.WIDE R22, R23, R0, c[0x0][0x168] ;  /* 0x00005a0017167625 */ /* 0x000fe200078e0200 */
[----:B------:R-:W-:-:S03]  /*0d60*/  IADD3 R18, R2, 0x7, RZ ;  /* 0x0000000702127810 */ /* 0x000fc60007ffe0ff */
[----:B------:R-:W-:Y:S01]  /*0d70*/  IMAD R37, R37, -0x500, R30 ;  /* 0xfffffb0025257824 */ /* 0x000fe200078e021e */
[----:B------:R1:W2:Y:S01]  /*0d80*/  @!P6 LDG.E.EL.U16 R36, [R22.64] ;  /* 0x000000081624e981 */ /* 0x0002a2000c2e1500 */
[----:B------:R-:W-:Y:S01]  /*0d90*/  IMAD R57, R57, -0x500, R2 ;  /* 0xfffffb0039397824 */ /* 0x000fe200078e0202 */
[----:B------:R-:W-:Y:S01]  /*0da0*/  PRMT R77, RZ, 0x7610, R77 ;  /* 0x00007610ff4d7816 */ /* 0x000fe2000000004d */
[----:B------:R-:W-:Y:S01]  /*0db0*/  IMAD R7, R27, -0x500, R28 ;  /* 0xfffffb001b077824 */ /* 0x000fe200078e021c */
[----:B------:R-:W-:Y:S01]  /*0dc0*/  PRMT R27, RZ, 0x7610, R27 ;  /* 0x00007610ff1b7816 */ /* 0x000fe2000000001b */
[----:B------:R-:W-:Y:S01]  /*0dd0*/  IMAD R45, R45, -0x500, R16 ;  /* 0xfffffb002d2d7824 */ /* 0x000fe200078e0210 */
[----:B------:R-:W-:Y:S01]  /*0de0*/  PRMT R74, RZ, 0x7610, R74 ;  /* 0x00007610ff4a7816 */ /* 0x000fe2000000004a */
[----:B------:R-:W-:Y:S01]  /*0df0*/  IMAD R41, R41, -0x500, R18 ;  /* 0xfffffb0029297824 */ /* 0x000fe200078e0212 */
[----:B------:R-:W-:Y:S01]  /*0e00*/  PRMT R48, RZ, 0x7610, R48 ;  /* 0x00007610ff307816 */ /* 0x000fe20000000030 */
[----:B0-----:R-:W-:Y:S01]  /*0e10*/  IMAD.WIDE R10, R57, R0, c[0x0][0x188] ;  /* 0x00006200390a7625 */ /* 0x001fe200078e0200 */
[----:B------:R-:W-:-:S03]  /*0e20*/  PRMT R72, RZ, 0x7610, R72 ;  /* 0x00007610ff487816 */ /* 0x000fc60000000048 */
[-C--:B------:R-:W-:Y:S01]  /*0e30*/  IMAD.WIDE R14, R57, R0.reuse, c[0x0][0x190] ;  /* 0x00006400390e7625 */ /* 0x080fe200078e0200 */
[----:B------:R0:W2:Y:S03]  /*0e40*/  @!P6 LDG.E.EL.U16 R77, [R10.64] ;  /* 0x000000080a4de981 */ /* 0x0000a6000c2e1500 */
[-C--:B------:R-:W-:Y:S01]  /*0e50*/  IMAD.WIDE R16, R61, R0.reuse, c[0x0][0x168] ;  /* 0x00005a003d107625 */ /* 0x080fe200078e0200 */
[----:B------:R0:W2:Y:S03]  /*0e60*/  @!P6 LDG.E.EL.U16 R74, [R14.64] ;  /* 0x000000080e4ae981 */ /* 0x0000a6000c2e1500 */
[CC--:B------:R-:W-:Y:S01]  /*0e70*/  IMAD.WIDE R18, R37.reuse, R0.reuse, c[0x0][0x188] ;  /* 0x0000620025127625 */ /* 0x0c0fe200078e0200 */
[----:B------:R0:W2:Y:S03]  /*0e80*/  @!P5 LDG.E.EL.U16 R27, [R16.64] ;  /* 0x00000008101bd981 */ /* 0x0000a6000c2e1500 */
[----:B-1----:R-:W-:Y:S01]  /*0e90*/  IMAD.WIDE R22, R37, R0, c[0x0][0x190] ;  /* 0x0000640025167625 */ /* 0x002fe200078e0200 */
[----:B------:R1:W2:Y:S01]  /*0ea0*/  @!P5 LDG.E.EL.U16 R48, [R18.64] ;  /* 0x000000081230d981 */ /* 0x0002a2000c2e1500 */
[----:B------:R-:W-:-:S03]  /*0eb0*/  ISETP.LT.AND P6, PT, R55, 0x6e00, !P0 ;  /* 0x00006e003700780c */ /* 0x000fc600047c1270 */
[----:B------:R1:W2:Y:S01]  /*0ec0*/  @!P5 LDG.E.EL.U16 R72, [R22.64] ;  /* 0x000000081648d981 */ /* 0x0002a2000c2e1500 */
[----:B------:R-:W-:Y:S01]  /*0ed0*/  ISETP.GE.AND P5, PT, R55, 0x6e00, PT ;  /* 0x00006e003700780c */ /* 0x000fe20003fa6270 */
[C---:B------:R-:W-:Y:S02]  /*0ee0*/  IMAD R57, R24.reuse, -0x500, R55 ;  /* 0xfffffb0018397824 */ /* 0x040fe400078e0237 */
[----:B------:R-:W-:Y:S01]  /*0ef0*/  IMAD R61, R24, UR6, R13 ;  /* 0x00000006183d7c24 */ /* 0x000fe2000f8e020d */
[----:B------:R-:W-:Y:S01]  /*0f00*/  PRMT R114, RZ, 0x7610, R114 ;  /* 0x00007610ff727816 */ /* 0x000fe20000000072 */
[----:B0-----:R-:W-:Y:S01]  /*0f10*/  IMAD.WIDE R10, R57, R0, c[0x0][0x168] ;  /* 0x00005a00390a7625 */ /* 0x001fe200078e0200 */
[----:B------:R-:W-:-:S03]  /*0f20*/  MOV R37, RZ ;  /* 0x000000ff00257202 */ /* 0x000fc60000000f00 */
[----:B-1----:R-:W-:Y:S01]  /*0f30*/  IMAD.WIDE R22, R61, R40, c[0x0][0x180] ;  /* 0x000060003d167625 */ /* 0x002fe200078e0228 */
[----:B------:R-:W-:-:S03]  /*0f40*/  PRMT R19, RZ, 0x7610, R19 ;  /* 0x00007610ff137816 */ /* 0x000fc60000000013 */
[----:B------:R-:W-:Y:S01]  /*0f50*/  IMAD.WIDE R14, R61, R40, c[0x0][0x178] ;  /* 0x00005e003d0e7625 */ /* 0x000fe200078e0228 */
[----:B------:R0:W2:Y:S01]  /*0f60*/  @!P5 LDG.E.EL.U16 R114, [R10.64] ;  /* 0x000000080a72d981 */ /* 0x0000a2000c2e1500 */
[----:B------:R-:W-:-:S03]  /*0f70*/  PRMT R6, RZ, 0x7610, R6 ;  /* 0x00007610ff067816 */ /* 0x000fc60000000006 */
[----:B------:R1:W2:Y:S01]  /*0f80*/  @P6 LDG.E.EL R37, [R22.64] ;  /* 0x0000000816256981 */ /* 0x0002a2000c2e1900 */
[----:B------:R-:W-:Y:S01]  /*0f90*/  IADD3 R30, R2, 0x9, RZ ;  /* 0x00000009021e7810 */ /* 0x000fe20007ffe0ff */
[-C--:B------:R-:W-:Y:S01]  /*0fa0*/  IMAD.WIDE R24, R25, R0.reuse, c[0x0][0x168] ;  /* 0x00005a0019187625 */ /* 0x080fe200078e0200 */
[----:B------:R-:W-:Y:S01]  /*0fb0*/  PRMT R55, RZ, 0x7610, R55 ;  /* 0x00007610ff377816 */ /* 0x000fe20000000037 */
[----:B------:R3:W2:Y:S02]  /*0fc0*/  @P6 LDG.E.EL R108, [R14.64] ;  /* 0x000000080e6c6981 */ /* 0x0006a4000c2e1900 */
[-C--:B0-----:R-:W-:Y:S01]  /*0fd0*/  IMAD.WIDE R10, R53, R0.reuse, c[0x0][0x188] ;  /* 0x00006200350a7625 */ /* 0x081fe200078e0200 */
[----:B------:R-:W-:Y:S02]  /*0fe0*/  PRMT R70, RZ, 0x7610, R70 ;  /* 0x00007610ff467816 */ /* 0x000fe40000000046 */
[----:B------:R-:W-:Y:S01]  /*0ff0*/  PRMT R54, RZ, 0x7610, R54 ;  /* 0x00007610ff367816 */ /* 0x000fe20000000036 */
[-C--:B-1----:R-:W-:Y:S01]  /*1000*/  IMAD.WIDE R22, R29, R0.reuse, c[0x0][0x188] ;  /* 0x000062001d167625 */ /* 0x082fe200078e0200 */
[----:B------:R0:W2:Y:S03]  /*1010*/  @!P3 LDG.E.EL.U16 R19, [R10.64] ;  /* 0x000000080a13b981 */ /* 0x0000a6000c2e1500 */
[----:B---3--:R-:W-:Y:S01]  /*1020*/  IMAD.WIDE R14, R53, R0, c[0x0][0x190] ;  /* 0x00006400350e7625 */ /* 0x008fe200078e0200 */
[----:B------:R1:W3:Y:S01]  /*1030*/  @!P4 LDG.E.EL.U16 R6, [R22.64] ;  /* 0x000000081606c981 */ /* 0x0002e2000c2e1500 */
[----:B------:R-:W-:-:S02]  /*1040*/  PRMT R53, RZ, 0x7610, R53 ;  /* 0x00007610ff357816 */ /* 0x000fc40000000035 */
[----:B------:R-:W-:Y:S01]  /*1050*/  IMAD R39, R39, -0x500, R30 ;  /* 0xfffffb0027277824 */ /* 0x000fe200078e021e */
[----:B------:R-:W-:Y:S01]  /*1060*/  PRMT R106, RZ, 0x7610, R106 ;  /* 0x00007610ff6a7816 */ /* 0x000fe2000000006a */
[-C--:B------:R-:W-:Y:S01]  /*1070*/  IMAD.WIDE R30, R31, R0.reuse, c[0x0][0x168] ;  /* 0x00005a001f1e7625 */ /* 0x080fe200078e0200 */
[----:B------:R-:W-:Y:S01]  /*1080*/  PRMT R61, RZ, 0x7610, R61 ;  /* 0x00007610ff3d7816 */ /* 0x000fe2000000003d */
[----:B------:R4:W2:Y:S02]  /*1090*/  @!P3 LDG.E.EL.U16 R55, [R24.64] ;  /* 0x000000081837b981 */ /* 0x0008a4000c2e1500 */
[CC--:B0-----:R-:W-:Y:S01]  /*10a0*/  IMAD.WIDE R10, R63.reuse, R0.reuse, c[0x0][0x190] ;  /* 0x000064003f0a7625 */ /* 0x0c1fe200078e0200 */
[----:B------:R-:W-:Y:S01]  /*10b0*/  PRMT R98, RZ, 0x7610, R98 ;  /* 0x00007610ff627816 */ /* 0x000fe20000000062 */
[----:B------:R0:W2:Y:S02]  /*10c0*/  @!P3 LDG.E.EL.U16 R70, [R14.64] ;  /* 0x000000080e46b981 */ /* 0x0000a4000c2e1500 */
[-C--:B-1----:R-:W-:Y:S01]  /*10d0*/  IMAD.WIDE R22, R63, R0.reuse, c[0x0][0x188] ;  /* 0x000062003f167625 */ /* 0x082fe200078e0200 */
[----:B------:R-:W-:Y:S01]  /*10e0*/  PRMT R18, RZ, 0x7610, R18 ;  /* 0x00007610ff127816 */ /* 0x000fe20000000012 */
[----:B------:R1:W2:Y:S01]  /*10f0*/  @!P5 LDG.E.EL.U16 R54, [R10.64] ;  /* 0x000000080a36d981 */ /* 0x0002a2000c2e1500 */
[----:B------:R-:W-:Y:S01]  /*1100*/  PRMT R57, RZ, 0x7610, R57 ;  /* 0x00007610ff397816 */ /* 0x000fe20000000039 */
[-C--:B------:R-:W-:Y:S01]  /*1110*/  IMAD.WIDE R28, R29, R0.reuse, c[0x0][0x190] ;  /* 0x000064001d1c7625 */ /* 0x080fe200078e0200 */
[----:B------:R-:W-:Y:S01]  /*1120*/  IADD3 R47, R47, UR6, RZ ;  /* 0x000000062f2f7c10 */ /* 0x000fe2000fffe0ff */
[----:B------:R0:W2:Y:S02]  /*1130*/  @!P5 LDG.E.EL.U16 R53, [R22.64] ;  /* 0x000000081635d981 */ /* 0x0000a4000c2e1500 */
[-C--:B------:R-:W-:Y:S01]  /*1140*/  IMAD.WIDE R16, R65, R0.reuse, c[0x0][0x168] ;  /* 0x00005a0041107625 */ /* 0x080fe200078e0200 */
[----:B------:R-:W-:Y:S01]  /*1150*/  ISETP.GE.AND P5, PT, R49, 0x6e00, PT ;  /* 0x00006e003100780c */ /* 0x000fe20003fa6270 */
[----:B------:R1:W2:Y:S02]  /*1160*/  @!P4 LDG.E.EL.U16 R106, [R30.64] ;  /* 0x000000081e6ac981 */ /* 0x0002a4000c2e1500 */
[----:B----4-:R-:W-:-:S04]  /*1170*/  IMAD.WIDE R24, R59, R0, c[0x0][0x188] ;  /* 0x000062003b187625 */ /* 0x010fc800078e0200 */
[-C--:B0-----:R-:W-:Y:S01]  /*1180*/  IMAD.WIDE R14, R59, R0.reuse, c[0x0][0x190] ;  /* 0x000064003b0e7625 */ /* 0x081fe200078e0200 */
[----:B------:R0:W4:Y:S01]  /*1190*/  @!P4 LDG.E.EL.U16 R61, [R28.64] ;  /* 0x000000081c3dc981 */ /* 0x000122000c2e1500 */
[C---:B------:R-:W-:Y:S02]  /*11a0*/  ISETP.GE.AND P4, PT, R51.reuse, 0x6e00, PT ;  /* 0x00006e003300780c */ /* 0x040fe40003f86270 */
[----:B------:R-:W-:Y:S01]  /*11b0*/  ISETP.LT.AND P3, PT, R51, 0x6e00, !P0 ;  /* 0x00006e003300780c */ /* 0x000fe20004761270 */
[----:B------:R1:W2:Y:S01]  /*11c0*/  @!P2 LDG.E.EL.U16 R98, [R16.64] ;  /* 0x000000081062a981 */ /* 0x0002a2000c2e1500 */
[----:B------:R-:W-:Y:S01]  /*11d0*/  IMAD R51, R50, -0x500, R51 ;  /* 0xfffffb0032337824 */ /* 0x000fe200078e0233 */
[----:B------:R-:W-:Y:S02]  /*11e0*/  PRMT R113, RZ, 0x7610, R113 ;  /* 0x00007610ff717816 */ /* 0x000fe40000000071 */
[----:B------:R1:W2:Y:S01]  /*11f0*/  @!P2 LDG.E.EL.U16 R18, [R24.64] ;  /* 0x000000081812a981 */ /* 0x0002a2000c2e1500 */
[----:B------:R-:W-:Y:S01]  /*1200*/  PRMT R116, RZ, 0x7610, R116 ;  /* 0x00007610ff747816 */ /* 0x000fe20000000074 */
[----:B0-----:R-:W-:-:S02]  /*1210*/  IMAD.WIDE R28, R47, R0, c[0x0][0x160] ;  /* 0x000058002f1c7625 */ /* 0x001fc400078e0200 */
[----:B------:R0:W2:Y:S01]  /*1220*/  @!P2 LDG.E.EL.U16 R57, [R14.64] ;  /* 0x000000080e39a981 */ /* 0x0000a2000c2e1500 */
[----:B------:R-:W-:Y:S01]  /*1230*/  ISETP.LT.AND P2, PT, R49, 0x6e00, !P0 ;  /* 0x00006e003100780c */ /* 0x000fe20004741270 */
[----:B------:R-:W-:Y:S02]  /*1240*/  IMAD R49, R52, -0x500, R49 ;  /* 0xfffffb0034317824 */ /* 0x000fe400078e0231 */
[-C--:B------:R-:W-:Y:S01]  /*1250*/  IMAD.WIDE R22, R47, R0.reuse, c[0x0][0x170] ;  /* 0x00005c002f167625 */ /* 0x080fe200078e0200 */
[----:B------:R-:W-:Y:S01]  /*1260*/  PRMT R91, RZ, 0x7610, R91 ;  /* 0x00007610ff5b7816 */ /* 0x000fe2000000005b */
[----:B------:R0:W2:Y:S02]  /*1270*/  @P6 LDG.E.EL.U16 R113, [R28.64] ;  /* 0x000000081c716981 */ /* 0x0000a4000c2e1500 */
[-C--:B-1----:R-:W-:Y:S01]  /*1280*/  IMAD.WIDE R16, R51, R0.reuse, c[0x0][0x168] ;  /* 0x00005a0033107625 */ /* 0x082fe200078e0200 */
[----:B------:R-:W-:Y:S01]  /*1290*/  PRMT R51, RZ, 0x7610, R51 ;  /* 0x00007610ff337816 */ /* 0x000fe20000000033 */
[----:B------:R1:W2:Y:S01]  /*12a0*/  @P6 LDG.E.EL.U16 R116, [R22.64] ;  /* 0x0000000816746981 */ /* 0x0002a2000c2e1500 */
[----:B------:R-:W-:Y:S01]  /*12b0*/  PRMT R100, RZ, 0x7610, R100 ;  /* 0x00007610ff647816 */ /* 0x000fe20000000064 */
[----:B------:R-:W-:Y:S01]  /*12c0*/  IMAD.WIDE R24, R49, R0, c[0x0][0x168] ;  /* 0x00005a0031187625 */ /* 0x000fe200078e0200 */
[----:B------:R-:W-:-:S03]  /*12d0*/  ISETP.LT.AND P6, PT, R43, 0x6e00, !P0 ;  /* 0x00006e002b00780c */ /* 0x000fc600047c1270 */
[CC--:B------:R-:W-:Y:S01]  /*12e0*/  IMAD.WIDE R10, R45.reuse, R0.reuse, c[0x0][0x190] ;  /* 0x000064002d0a7625 */ /* 0x0c0fe200078e0200 */
[----:B------:R1:W2:Y:S04]  /*12f0*/  @!P5 LDG.E.EL.U16 R91, [R24.64] ;  /* 0x00000008185bd981 */ /* 0x0002a8000c2e1500 */
[----:B------:R5:W2:Y:S01]  /*1300*/  @!P5 LDG.E.EL.U16 R51, [R10.64] ;  /* 0x000000080a33d981 */ /* 0x000aa2000c2e1500 */
[----:B0-----:R-:W-:-:S03]  /*1310*/  IMAD.WIDE R14, R45, R0, c[0x0][0x188] ;  /* 0x000062002d0e7625 */ /* 0x001fc600078e0200 */
[----:B------:R0:W2:Y:S01]  /*1320*/  @!P4 LDG.E.EL.U16 R100, [R16.64] ;  /* 0x000000081064c981 */ /* 0x0000a2000c2e1500 */
[--C-:B-1----:R-:W-:Y:S01]  /*1330*/  IMAD R25, R42, UR6, R13.reuse ;  /* 0x000000062a197c24 */ /* 0x102fe2000f8e020d */
[----:B------:R-:W-:Y:S01]  /*1340*/  MOV R44, RZ ;  /* 0x000000ff002c7202 */ /* 0x000fe20000000f00 */
[----:B-----5:R-:W-:Y:S01]  /*1350*/  IMAD R11, R52, UR6, R13 ;  /* 0x00000006340b7c24 */ /* 0x020fe2000f8e020d */
[----:B------:R-:W-:Y:S02]  /*1360*/  MOV R78, RZ ;  /* 0x000000ff004e7202 */ /* 0x000fe40000000f00 */
[----:B0-----:R-:W-:Y:S01]  /*1370*/  PRMT R16, RZ, 0x7610, R16 ;  /* 0x00007610ff107816 */ /* 0x001fe20000000010 */
[----:B------:R-:W-:Y:S01]  /*1380*/  IMAD.WIDE R28, R11, R40, c[0x0][0x178] ;  /* 0x00005e000b1c7625 */ /* 0x000fe200078e0228 */
[----:B------:R-:W-:-:S03]  /*1390*/  IADD3 R47, R47, UR6, RZ ;  /* 0x000000062f2f7c10 */ /* 0x000fc6000fffe0ff */
[-C--:B------:R-:W-:Y:S01]  /*13a0*/  IMAD.WIDE R30, R25, R40.reuse, c[0x0][0x178] ;  /* 0x00005e00191e7625 */ /* 0x080fe200078e0228 */
[----:B------:R0:W5:Y:S01]  /*13b0*/  @!P5 LDG.E.EL.U16 R16, [R14.64] ;  /* 0x000000080e10d981 */ /* 0x000162000c2e1500 */
[----:B------:R-:W-:Y:S02]  /*13c0*/  ISETP.GE.AND P5, PT, R43, 0x6e00, PT ;  /* 0x00006e002b00780c */ /* 0x000fe40003fa6270 */
[----:B------:R-:W-:Y:S01]  /*13d0*/  IMAD R45, R50, UR6, R13 ;  /* 0x00000006322d7c24 */ /* 0x000fe2000f8e020d */
[----:B------:R-:W-:Y:S01]  /*13e0*/  MOV R92, RZ ;  /* 0x000000ff005c7202 */ /* 0x000fe20000000f00 */
[----:B------:R1:W2:Y:S01]  /*13f0*/  @P2 LDG.E.EL R44, [R28.64] ;  /* 0x000000081c2c2981 */ /* 0x0002a2000c2e1900 */
[----:B------:R-:W-:Y:S01]  /*1400*/  MOV R96, RZ ;  /* 0x000000ff00607202 */ /* 0x000fe20000000f00 */
[-C--:B------:R-:W-:Y:S01]  /*1410*/  IMAD.WIDE R22, R45, R40.reuse, c[0x0][0x178] ;  /* 0x00005e002d167625 */ /* 0x080fe200078e0228 */
[----:B------:R-:W-:Y:S01]  /*1420*/  PRMT R94, RZ, 0x7610, R94 ;  /* 0x00007610ff5e7816 */ /* 0x000fe2000000005e */
[----:B------:R0:W2:Y:S01]  /*1430*/  @P6 LDG.E.EL R78, [R30.64] ;  /* 0x000000081e4e6981 */ /* 0x0000a2000c2e1900 */
[----:B------:R-:W-:Y:S01]  /*1440*/  PRMT R88, RZ, 0x7610, R88 ;  /* 0x00007610ff587816 */ /* 0x000fe20000000058 */
[----:B------:R-:W-:Y:S01]  /*1450*/  IMAD.WIDE R10, R11, R40, c[0x0][0x180] ;  /* 0x000060000b0a7625 */ /* 0x000fe200078e0228 */
[----:B------:R-:W-:Y:S01]  /*1460*/  PRMT R93, RZ, 0x7610, R93 ;  /* 0x00007610ff5d7816 */ /* 0x000fe2000000005d */
[----:B------:R0:W2:Y:S02]  /*1470*/  @P3 LDG.E.EL R92, [R22.64] ;  /* 0x00000008165c3981 */ /* 0x0000a4000c2e1900 */
[CC--:B-1----:R-:W-:Y:S01]  /*1480*/  IMAD.WIDE R28, R47.reuse, R0.reuse, c[0x0][0x160] ;  /* 0x000058002f1c7625 */ /* 0x0c2fe200078e0200 */
[----:B0-----:R-:W-:Y:S01]  /*1490*/  PRMT R15, RZ, 0x7610, R15 ;  /* 0x00007610ff0f7816 */ /* 0x001fe2000000000f */
[----:B------:R0:W2:Y:S02]  /*14a0*/  @P2 LDG.E.EL R96, [R10.64] ;  /* 0x000000080a602981 */ /* 0x0000a4000c2e1900 */
[----:B------:R-:W-:Y:S01]  /*14b0*/  IMAD.WIDE R30, R47, R0, c[0x0][0x170] ;  /* 0x00005c002f1e7625 */ /* 0x000fe200078e0200 */
[----:B------:R-:W-:Y:S01]  /*14c0*/  PRMT R49, RZ, 0x7610, R49 ;  /* 0x00007610ff317816 */ /* 0x000fe20000000031 */
[----:B------:R1:W2:Y:S02]  /*14d0*/  @P2 LDG.E.EL.U16 R94, [R28.64] ;  /* 0x000000081c5e2981 */ /* 0x0002a4000c2e1500 */
[----:B------:R-:W-:-:S02]  /*14e0*/  IMAD R43, R42, -0x500, R43 ;  /* 0xfffffb002a2b7824 */ /* 0x000fc400078e022b */
[----:B------:R1:W2:Y:S01]  /*14f0*/  @P2 LDG.E.EL.U16 R88, [R30.64] ;  /* 0x000000081e582981 */ /* 0x0002a2000c2e1500 */
[----:B------:R-:W-:Y:S01]  /*1500*/  IMAD.WIDE R22, R41, R0, c[0x0][0x188] ;  /* 0x0000620029167625 */ /* 0x000fe200078e0200 */
[----:B------:R-:W-:-:S03]  /*1510*/  ISETP.GE.AND P2, PT, R5, 0x6e00, PT ;  /* 0x00006e000500780c */ /* 0x000fc60003f46270 */
[-C--:B------:R-:W-:Y:S01]  /*1520*/  IMAD.WIDE R42, R43, R0.reuse, c[0x0][0x168] ;  /* 0x00005a002b2a7625 */ /* 0x080fe200078e0200 */
[----:B------:R1:W2:Y:S03]  /*1530*/  @!P5 LDG.E.EL.U16 R15, [R22.64] ;  /* 0x00000008160fd981 */ /* 0x0002a6000c2e1500 */
[-C--:B0-----:R-:W-:Y:S01]  /*1540*/  IMAD.WIDE R10, R41, R0.reuse, c[0x0][0x190] ;  /* 0x00006400290a7625 */ /* 0x081fe200078e0200 */
[----:B------:R0:W3:Y:S03]  /*1550*/  @!P5 LDG.E.EL.U16 R93, [R42.64] ;  /* 0x000000082a5dd981 */ /* 0x0000e6000c2e1500 */
[----:B------:R-:W-:Y:S01]  /*1560*/  IMAD R17, R46, -0x500, R5 ;  /* 0xfffffb002e117824 */ /* 0x000fe200078e0205 */
[----:B------:R0:W3:Y:S01]  /*1570*/  @!P5 LDG.E.EL.U16 R49, [R10.64] ;  /* 0x000000080a31d981 */ /* 0x0000e2000c2e1500 */
[----:B------:R-:W-:Y:S01]  /*1580*/  ISETP.LT.AND P5, PT, R5, 0x6e00, !P0 ;  /* 0x00006e000500780c */ /* 0x000fe200047a1270 */
[----:B-1----:R-:W-:Y:S01]  /*1590*/  IMAD.WIDE R22, R7, R0, c[0x0][0x188] ;  /* 0x0000620007167625 */ /* 0x002fe200078e0200 */
[----:B------:R-:W-:-:S02]  /*15a0*/  PRMT R79, RZ, 0x7610, R79 ;  /* 0x00007610ff4f7816 */ /* 0x000fc4000000004f */
[----:B------:R-:W-:Y:S02]  /*15b0*/  PRMT R5, RZ, 0x7610, R5 ;  /* 0x00007610ff057816 */ /* 0x000fe40000000005 */
[----:B0-----:R-:W-:Y:S01]  /*15c0*/  IADD3 R43, R47, UR6, RZ ;  /* 0x000000062f2b7c10 */ /* 0x001fe2000fffe0ff */
[-C--:B------:R-:W-:Y:S01]  /*15d0*/  IMAD.WIDE R28, R17, R0.reuse, c[0x0][0x168] ;  /* 0x00005a00111c7625 */ /* 0x080fe200078e0200 */
[----:B------:R-:W-:Y:S02]  /*15e0*/  PRMT R47, RZ, 0x7610, R47 ;  /* 0x00007610ff2f7816 */ /* 0x000fe4000000002f */
[----:B------:R0:W3:Y:S01]  /*15f0*/  @!P2 LDG.E.EL.U16 R5, [R22.64] ;  /* 0x000000081605a981 */ /* 0x0000e2000c2e1500 */
[----:B------:R-:W-:Y:S01]  /*1600*/  IMAD.WIDE R10, R7, R0, c[0x0][0x190] ;  /* 0x00006400070a7625 */ /* 0x000fe200078e0200 */
[----:B------:R-:W-:Y:S02]  /*1610*/  MOV R89, RZ ;  /* 0x000000ff00597202 */ /* 0x000fe40000000f00 */
[----:B------:R1:W3:Y:S01]  /*1620*/  @!P2 LDG.E.EL.U16 R79, [R28.64] ;  /* 0x000000081c4fa981 */ /* 0x0002e2000c2e1500 */
[----:B------:R-:W-:-:S03]  /*1630*/  PRMT R90, RZ, 0x7610, R90 ;  /* 0x00007610ff5a7816 */ /* 0x000fc6000000005a */
[----:B------:R0:W3:Y:S01]  /*1640*/  @!P2 LDG.E.EL.U16 R47, [R10.64] ;  /* 0x000000080a2fa981 */ /* 0x0000e2000c2e1500 */
[----:B------:R-:W-:Y:S01]  /*1650*/  ISETP.LT.AND P2, PT, R121, 0x6e00, !P0 ;  /* 0x00006e007900780c */ /* 0x000fe20004741270 */
[----:B------:R-:W-:Y:S01]  /*1660*/  IMAD.WIDE R24, R25, R40, c[0x0][0x180] ;  /* 0x0000600019187625 */ /* 0x000fe200078e0228 */
[----:B------:R-:W-:-:S03]  /*1670*/  MOV R71, RZ ;  /* 0x000000ff00477202 */ /* 0x000fc60000000f00 */
[--C-:B-1----:R-:W-:Y:S01]  /*1680*/  IMAD R29, R46, UR6, R13.reuse ;  /* 0x000000062e1d7c24 */ /* 0x102fe2000f8e020d */
[----:B------:R-:W-:Y:S01]  /*1690*/  MOV R50, RZ ;  /* 0x000000ff00327202 */ /* 0x000fe20000000f00 */
[----:B------:R-:W-:Y:S01]  /*16a0*/  IMAD.WIDE R30, R43, R0, c[0x0][0x160] ;  /* 0x000058002b1e7625 */ /* 0x000fe200078e0200 */
[----:B------:R1:W3:Y:S03]  /*16b0*/  @P6 LDG.E.EL R89, [R24.64] ;  /* 0x0000000818596981 */ /* 0x0002e6000c2e1900 */
[----:B------:R-:W-:Y:S01]  /*16c0*/  IMAD R17, R26, UR6, R13 ;  /* 0x000000061a117c24 */ /* 0x000fe2000f8e020d */
[----:B------:R-:W-:Y:S01]  /*16d0*/  PRMT R81, RZ, 0x7610, R81 ;  /* 0x00007610ff517816 */ /* 0x000fe20000000051 */
[----:B0-----:R-:W-:Y:S01]  /*16e0*/  IMAD.WIDE R10, R45, R40, c[0x0][0x180] ;  /* 0x000060002d0a7625 */ /* 0x001fe200078e0228 */
[----:B------:R0:W3:Y:S01]  /*16f0*/  @P6 LDG.E.EL.U16 R90, [R30.64] ;  /* 0x000000081e5a6981 */ /* 0x0000e2000c2e1500 */
[----:B------:R-:W-:-:S02]  /*1700*/  MOV R7, RZ ;  /* 0x000000ff00077202 */ /* 0x000fc40000000f00 */
[----:B------:R-:W-:Y:S01]  /*1710*/  IMAD.WIDE R22, R29, R40, c[0x0][0x178] ;  /* 0x00005e001d167625 */ /* 0x000fe200078e0228 */
[C---:B------:R-:W-:Y:S01]  /*1720*/  IADD3 R67, R43.reuse, UR6, RZ ;  /* 0x000000062b437c10 */ /* 0x040fe2000fffe0ff */
[----:B------:R0:W3:Y:S02]  /*1730*/  @P3 LDG.E.EL R71, [R10.64] ;  /* 0x000000080a473981 */ /* 0x0000e4000c2e1900 */
[----:B-1----:R-:W-:Y:S01]  /*1740*/  IMAD.WIDE R24, R43, R0, c[0x0][0x170] ;  /* 0x00005c002b187625 */ /* 0x002fe200078e0200 */
[----:B------:R-:W-:Y:S01]  /*1750*/  PRMT R41, RZ, 0x7610, R41 ;  /* 0x00007610ff297816 */ /* 0x000fe20000000029 */
[----:B------:R1:W3:Y:S02]  /*1760*/  @P5 LDG.E.EL R50, [R22.64] ;  /* 0x0000000816325981 */ /* 0x0002e4000c2e1900 */
[----:B0-----:R-:W-:Y:S01]  /*1770*/  IMAD.WIDE R30, R17, R40, c[0x0][0x178] ;  /* 0x00005e00111e7625 */ /* 0x001fe200078e0228 */
[----:B------:R-:W-:Y:S01]  /*1780*/  PRMT R43, RZ, 0x7610, R43 ;  /* 0x00007610ff2b7816 */ /* 0x000fe2000000002b */
[----:B------:R0:W3:Y:S02]  /*1790*/  @P6 LDG.E.EL.U16 R81, [R24.64] ;  /* 0x0000000818516981 */ /* 0x0000e4000c2e1500 */
[CC--:B------:R-:W-:Y:S01]  /*17a0*/  IMAD.WIDE R10, R39.reuse, R0.reuse, c[0x0][0x190] ;  /* 0x00006400270a7625 */ /* 0x0c0fe200078e0200 */
[----:B------:R-:W-:Y:S01]  /*17b0*/  MOV R52, RZ ;  /* 0x000000ff00347202 */ /* 0x000fe20000000f00 */
[----:B------:R0:W4:Y:S02]  /*17c0*/  @P2 LDG.E.EL R7, [R30.64] ;  /* 0x000000081e072981 */ /* 0x000124000c2e1900 */
[----:B-1----:R-:W-:Y:S01]  /*17d0*/  IMAD.WIDE R22, R39, R0, c[0x0][0x188] ;  /* 0x0000620027167625 */ /* 0x002fe200078e0200 */
[----:B------:R-:W-:Y:S01]  /*17e0*/  PRMT R84, RZ, 0x7610, R84 ;  /* 0x00007610ff547816 */ /* 0x000fe20000000054 */
[----:B------:R1:W4:Y:S01]  /*17f0*/  @!P4 LDG.E.EL.U16 R43, [R10.64] ;  /* 0x000000080a2bc981 */ /* 0x000322000c2e1500 */
[----:B------:R-:W-:Y:S01]  /*1800*/  PRMT R83, RZ, 0x7610, R83 ;  /* 0x00007610ff537816 */ /* 0x000fe20000000053 */
[----:B0-----:R-:W-:-:S02]  /*1810*/  IMAD R25, R12, UR6, R13 ;  /* 0x000000060c197c24 */ /* 0x001fc4000f8e020d */
[----:B------:R-:W-:Y:S01]  /*1820*/  IMAD.WIDE R28, R29, R40, c[0x0][0x180] ;  /* 0x000060001d1c7625 */ /* 0x000fe200078e0228 */
[----:B------:R0:W4:Y:S03]  /*1830*/  @!P4 LDG.E.EL.U16 R41, [R22.64] ;  /* 0x000000081629c981 */ /* 0x000126000c2e1500 */
[-C--:B------:R-:W-:Y:S01]  /*1840*/  IMAD.WIDE R62, R67, R0.reuse, c[0x0][0x160] ;  /* 0x00005800433e7625 */ /* 0x080fe200078e0200 */
[----:B------:R-:W-:Y:S01]  /*1850*/  ISETP.GE.AND P4, PT, R35, 0x6e00, PT ;  /* 0x00006e002300780c */ /* 0x000fe20003f86270 */
[----:B------:R0:W4:Y:S02]  /*1860*/  @P5 LDG.E.EL R52, [R28.64] ;  /* 0x000000081c345981 */ /* 0x000124000c2e1900 */
[C---:B------:R-:W-:Y:S01]  /*1870*/  IMAD.WIDE R30, R67.reuse, R0, c[0x0][0x170] ;  /* 0x00005c00431e7625 */ /* 0x040fe200078e0200 */
[----:B------:R-:W-:Y:S01]  /*1880*/  IADD3 R67, R67, UR6, RZ ;  /* 0x0000000643437c10 */ /* 0x000fe2000fffe0ff */
[----:B------:R0:W4:Y:S01]  /*1890*/  @P5 LDG.E.EL.U16 R84, [R62.64] ;  /* 0x000000083e545981 */ /* 0x000122000c2e1500 */
[----:B------:R-:W-:Y:S01]  /*18a0*/  MOV R12, RZ ;  /* 0x000000ff000c7202 */ /* 0x000fe20000000f00 */
[----:B------:R-:W-:-:S02]  /*18b0*/  IMAD.WIDE R64, R25, R40, c[0x0][0x178] ;  /* 0x00005e0019407625 */ /* 0x000fc400078e0228 */
[----:B------:R1:W4:Y:S01]  /*18c0*/  @P5 LDG.E.EL.U16 R83, [R30.64] ;  /* 0x000000081e535981 */ /* 0x000322000c2e1500 */
[----:B------:R-:W-:Y:S01]  /*18d0*/  ISETP.LT.AND P5, PT, R35, 0x6e00, !P0 ;  /* 0x00006e002300780c */ /* 0x000fe200047a1270 */
[----:B------:R-:W-:Y:S01]  /*18e0*/  IMAD.WIDE R24, R25, R40, c[0x0][0x180] ;  /* 0x0000600019187625 */ /* 0x000fe200078e0228 */
[----:B------:R-:W-:Y:S02]  /*18f0*/  PRMT R60, RZ, 0x7610, R60 ;  /* 0x00007610ff3c7816 */ /* 0x000fe4000000003c */
[----:B------:R-:W-:Y:S01]  /*1900*/  PRMT R82, RZ, 0x7610, R82 ;  /* 0x00007610ff527816 */ /* 0x000fe20000000052 */
[----:B------:R-:W-:Y:S01]  /*1910*/  IMAD R35, R38, -0x500, R35 ;  /* 0xfffffb0026237824 */ /* 0x000fe200078e0223 */
[----:B------:R1:W4:Y:S01]  /*1920*/  @P1 LDG.E.EL R12, [R24.64] ;  /* 0x00000008180c1981 */ /* 0x000322000c2e1900 */
[----:B0-----:R-:W-:Y:S01]  /*1930*/  IMAD.WIDE R62, R67, R0, c[0x0][0x160] ;  /* 0x00005800433e7625 */ /* 0x001fe200078e0200 */
[----:B------:R-:W-:-:S03]  /*1940*/  PRMT R59, RZ, 0x7610, R59 ;  /* 0x00007610ff3b7816 */ /* 0x000fc6000000003b */
[-C--:B-1----:R-:W-:Y:S01]  /*1950*/  IMAD.WIDE R30, R67, R0.reuse, c[0x0][0x170] ;  /* 0x00005c00431e7625 */ /* 0x082fe200078e0200 */
[----:B------:R-:W-:Y:S01]  /*1960*/  PRMT R45, RZ, 0x7610, R45 ;  /* 0x00007610ff2d7816 */ /* 0x000fe2000000002d */
[----:B------:R0:W5:Y:S01]  /*1970*/  @P3 LDG.E.EL.U16 R60, [R62.64] ;  /* 0x000000083e3c3981 */ /* 0x000162000c2e1500 */
[----:B------:R-:W-:Y:S01]  /*1980*/  PRMT R29, RZ, 0x7610, R29 ;  /* 0x00007610ff1d7816 */ /* 0x000fe2000000001d */
[CC--:B------:R-:W-:Y:S02]  /*1990*/  IMAD.WIDE R10, R35.reuse, R0.reuse, c[0x0][0x168] ;  /* 0x00005a00230a7625 */ /* 0x0c0fe400078e0200 */
[----:B------:R1:W5:Y:S02]  /*19a0*/  @P3 LDG.E.EL.U16 R82, [R30.64] ;  /* 0x000000081e523981 */ /* 0x000364000c2e1500 */
[-C--:B------:R-:W-:Y:S01]  /*19b0*/  IMAD.WIDE R24, R35, R0.reuse, c[0x0][0x188] ;  /* 0x0000620023187625 */ /* 0x080fe200078e0200 */
[----:B------:R-:W-:Y:S01]  /*19c0*/  ISETP.GE.AND P3, PT, R33, 0x6e00, PT ;  /* 0x00006e002100780c */ /* 0x000fe20003f66270 */
[----:B------:R0:W5:Y:S02]  /*19d0*/  @!P4 LDG.E.EL.U16 R59, [R10.64] ;  /* 0x000000080a3bc981 */ /* 0x000164000c2e1500 */
[----:B------:R-:W-:Y:S01]  /*19e0*/  IMAD.WIDE R22, R35, R0, c[0x0][0x190] ;  /* 0x0000640023167625 */ /* 0x000fe200078e0200 */
[----:B------:R-:W-:Y:S01]  /*19f0*/  MOV R80, RZ ;  /* 0x000000ff00507202 */ /* 0x000fe20000000f00 */
[----:B------:R0:W5:Y:S01]  /*1a00*/  @!P4 LDG.E.EL.U16 R45, [R24.64] ;  /* 0x00000008182dc981 */ /* 0x000162000c2e1500 */
[----:B------:R-:W-:-:S03]  /*1a10*/  ISETP.GE.AND P6, PT, R121, 0x6e00, PT ;  /* 0x00006e007900780c */ /* 0x000fc60003fc6270 */
[----:B------:R1:W5:Y:S01]  /*1a20*/  @!P4 LDG.E.EL.U16 R29, [R22.64] ;  /* 0x00000008161dc981 */ /* 0x000362000c2e1500 */
[----:B------:R-:W-:Y:S01]  /*1a30*/  ISETP.LT.AND P4, PT, R33, 0x6e00, !P0 ;  /* 0x00006e002100780c */ /* 0x000fe20004781270 */
[----:B------:R-:W-:Y:S01]  /*1a40*/  IMAD R33, R34, -0x500, R33 ;  /* 0xfffffb0022217824 */ /* 0x000fe200078e0221 */
[----:B------:R-:W-:Y:S01]  /*1a50*/  PRMT R39, RZ, 0x7610, R39 ;  /* 0x00007610ff277816 */ /* 0x000fe20000000027 */
[----:B------:R-:W-:Y:S01]  /*1a60*/  IMAD R121, R26, -0x500, R121 ;  /* 0xfffffb001a797824 */ /* 0x000fe200078e0279 */
[----:B------:R1:W5:Y:S01]  /*1a70*/  @P1 LDG.E.EL R80, [R64.64] ;  /* 0x0000000840501981 */ /* 0x000362000c2e1900 */
[----:B0-----:R-:W-:Y:S01]  /*1a80*/  PRMT R10, RZ, 0x7610, R10 ;  /* 0x00007610ff0a7816 */ /* 0x001fe2000000000a */
[-C--:B-1----:R-:W-:Y:S01]  /*1a90*/  IMAD.WIDE R30, R33, R0.reuse, c[0x0][0x188] ;  /* 0x00006200211e7625 */ /* 0x082fe200078e0200 */
[----:B------:R-:W-:Y:S02]  /*1aa0*/  PRMT R26, RZ, 0x7610, R26 ;  /* 0x00007610ff1a7816 */ /* 0x000fe4000000001a */
[----:B------:R-:W-:Y:S01]  /*1ab0*/  IADD3 R35, R67, UR6, RZ ;  /* 0x0000000643237c10 */ /* 0x000fe2000fffe0ff */
[CC--:B------:R-:W-:Y:S01]  /*1ac0*/  IMAD.WIDE R22, R33.reuse, R0.reuse, c[0x0][0x190] ;  /* 0x0000640021167625 */ /* 0x0c0fe200078e0200 */
[----:B------:R-:W-:Y:S01]  /*1ad0*/  PRMT R86, RZ, 0x7610, R86 ;  /* 0x00007610ff567816 */ /* 0x000fe20000000056 */
[----:B------:R0:W5:Y:S02]  /*1ae0*/  @!P3 LDG.E.EL.U16 R10, [R30.64] ;  /* 0x000000081e0ab981 */ /* 0x000164000c2e1500 */
[-C--:B------:R-:W-:Y:S01]  /*1af0*/  IMAD.WIDE R64, R33, R0.reuse, c[0x0][0x168] ;  /* 0x00005a0021407625 */ /* 0x080fe200078e0200 */
[----:B------:R-:W-:Y:S01]  /*1b00*/  PRMT R87, RZ, 0x7610, R87 ;  /* 0x00007610ff577816 */ /* 0x000fe20000000057 */
[----:B------:R1:W5:Y:S02]  /*1b10*/  @!P3 LDG.E.EL.U16 R26, [R22.64] ;  /* 0x00000008161ab981 */ /* 0x000364000c2e1500 */
[----:B------:R-:W-:-:S02]  /*1b20*/  IMAD.WIDE R66, R35, R0, c[0x0][0x160] ;  /* 0x0000580023427625 */ /* 0x000fc400078e0200 */
[----:B------:R1:W5:Y:S01]  /*1b30*/  @!P3 LDG.E.EL.U16 R39, [R64.64] ;  /* 0x000000084027b981 */ /* 0x000362000c2e1500 */
[----:B------:R-:W-:Y:S01]  /*1b40*/  ISETP.LT.AND P3, PT, R21, 0x6e00, !P0 ;  /* 0x00006e001500780c */ /* 0x000fe20004761270 */
[----:B------:R-:W-:Y:S01]  /*1b50*/  IMAD.WIDE R62, R35, R0, c[0x0][0x170] ;  /* 0x00005c00233e7625 */ /* 0x000fe200078e0200 */
[----:B0-----:R-:W-:Y:S01]  /*1b60*/  IADD3 R31, R2, 0xf, RZ ;  /* 0x0000000f021f7810 */ /* 0x001fe20007ffe0ff */
[----:B------:R0:W5:Y:S01]  /*1b70*/  @P1 LDG.E.EL.U16 R86, [R66.64] ;  /* 0x0000000842561981 */ /* 0x000162000c2e1500 */
[----:B------:R-:W-:-:S03]  /*1b80*/  MOV R42, RZ ;  /* 0x000000ff002a7202 */ /* 0x000fc60000000f00 */
[----:B------:R0:W5:Y:S01]  /*1b90*/  @P1 LDG.E.EL.U16 R87, [R62.64] ;  /* 0x000000083e571981 */ /* 0x000162000c2e1500 */
[C---:B-1----:R-:W-:Y:S01]  /*1ba0*/  IMAD R65, R4.reuse, UR6, R13 ;  /* 0x0000000604417c24 */ /* 0x042fe2000f8e020d */
[----:B------:R-:W-:Y:S01]  /*1bb0*/  ISETP.GE.AND P1, PT, R21, 0x6e00, PT ;  /* 0x00006e001500780c */ /* 0x000fe20003f26270 */
[-C--:B------:R-:W-:Y:S01]  /*1bc0*/  IMAD.WIDE R22, R17, R40.reuse, c[0x0][0x180] ;  /* 0x0000600011167625 */ /* 0x080fe200078e0228 */
[----:B------:R-:W-:Y:S02]  /*1bd0*/  MOV R25, RZ ;  /* 0x000000ff00197202 */ /* 0x000fe40000000f00 */
[----:B------:R-:W-:Y:S01]  /*1be0*/  MOV R28, RZ ;  /* 0x000000ff001c7202 */ /* 0x000fe20000000f00 */
[CC--:B------:R-:W-:Y:S01]  /*1bf0*/  IMAD.WIDE R118, R65.reuse, R40.reuse, c[0x0][0x178] ;  /* 0x00005e0041767625 */ /* 0x0c0fe200078e0228 */
[----:B------:R1:W5:Y:S03]  /*1c00*/  @P2 LDG.E.EL R42, [R22.64] ;  /* 0x00000008162a2981 */ /* 0x000366000c2e1900 */
[----:B------:R-:W-:Y:S01]  /*1c10*/  IMAD.WIDE R64, R65, R40, c[0x0][0x180] ;  /* 0x0000600041407625 */ /* 0x000fe200078e0228 */
[----:B------:R0:W5:Y:S03]  /*1c20*/  @P3 LDG.E.EL R25, [R118.64] ;  /* 0x0000000876193981 */ /* 0x000166000c2e1900 */
[----:B------:R-:W-:Y:S01]  /*1c30*/  IMAD R11, R4, -0x500, R21 ;  /* 0xfffffb00040b7824 */ /* 0x000fe200078e0215 */
[----:B------:R0:W5:Y:S01]  /*1c40*/  @P3 LDG.E.EL R28, [R64.64] ;  /* 0x00000008401c3981 */ /* 0x000162000c2e1900 */
[----:B------:R-:W-:Y:S01]  /*1c50*/  IMAD.HI R33, R31, 0x66666667, RZ ;  /* 0x666666671f217827 */ /* 0x000fe200078e02ff */
[----:B------:R-:W-:-:S02]  /*1c60*/  PRMT R30, RZ, 0x7610, R30 ;  /* 0x00007610ff1e7816 */ /* 0x000fc4000000001e */
[----:B------:R-:W-:Y:S01]  /*1c70*/  PRMT R21, RZ, 0x7610, R21 ;  /* 0x00007610ff157816 */ /* 0x000fe20000000015 */
[CC--:B-1----:R-:W-:Y:S01]  /*1c80*/  IMAD.WIDE R22, R11.reuse, R0.reuse, c[0x0][0x188] ;  /* 0x000062000b167625 */ /* 0x0c2fe200078e0200 */
[----:B------:R-:W-:Y:S02]  /*1c90*/  PRMT R24, RZ, 0x7610, R24 ;  /* 0x00007610ff187816 */ /* 0x000fe40000000018 */
[----:B------:R-:W-:Y:S01]  /*1ca0*/  SHF.R.U32.HI R46, RZ, 0x1f, R33 ;  /* 0x0000001fff2e7819 */ /* 0x000fe20000011621 */
[----:B0-----:R-:W-:-:S04]  /*1cb0*/  IMAD.WIDE R118, R11, R0, c[0x0][0x168] ;  /* 0x00005a000b767625 */ /* 0x001fc800078e0200 */
[--C-:B------:R-:W-:Y:S02]  /*1cc0*/  IMAD R69, R38, UR6, R13.reuse ;  /* 0x0000000626457c24 */ /* 0x100fe4000f8e020d */
[----:B------:R-:W-:Y:S01]  /*1cd0*/  IMAD.WIDE R64, R11, R0, c[0x0][0x190] ;  /* 0x000064000b407625 */ /* 0x000fe200078e0200 */
[----:B------:R-:W-:Y:S01]  /*1ce0*/  MOV R4, RZ ;  /* 0x000000ff00047202 */ /* 0x000fe20000000f00 */
[----:B------:R0:W5:Y:S02]  /*1cf0*/  @!P1 LDG.E.EL.U16 R30, [R118.64] ;  /* 0x00000008761e9981 */ /* 0x000164000c2e1500 */
[----:B------:R-:W-:Y:S01]  /*1d00*/  IMAD R63, R34, UR6, R13 ;  /* 0x00000006223f7c24 */ /* 0x000fe2000f8e020d */
[----:B------:R-:W-:Y:S01]  /*1d10*/  MOV R38, RZ ;  /* 0x000000ff00267202 */ /* 0x000fe20000000f00 */
[----:B------:R-:W-:Y:S01]  /*1d20*/  IMAD.WIDE R122, R69, R40, c[0x0][0x178] ;  /* 0x00005e00457a7625 */ /* 0x000fe200078e0228 */
[----:B------:R1:W5:Y:S01]  /*1d30*/  @!P1 LDG.E.EL.U16 R21, [R22.64] ;  /* 0x0000000816159981 */ /* 0x000362000c2e1500 */
[----:B------:R-:W-:-:S02]  /*1d40*/  LEA.HI.SX32 R46, R33, R46, 0x17 ;  /* 0x0000002e212e7211 */ /* 0x000fc400078fbaff */
[-C--:B------:R-:W-:Y:S01]  /*1d50*/  IMAD.WIDE R68, R69, R40.reuse, c[0x0][0x180] ;  /* 0x0000600045447625 */ /* 0x080fe200078e0228 */
[----:B------:R0:W5:Y:S01]  /*1d60*/  @!P1 LDG.E.EL.U16 R24, [R64.64] ;  /* 0x0000000840189981 */ /* 0x000162000c2e1500 */
[----:B------:R-:W-:Y:S02]  /*1d70*/  MOV R17, RZ ;  /* 0x000000ff00117202 */ /* 0x000fe40000000f00 */
[-C--:B------:R-:W-:Y:S01]  /*1d80*/  IMAD.WIDE R66, R63, R40.reuse, c[0x0][0x178] ;  /* 0x00005e003f427625 */ /* 0x080fe200078e0228 */
[----:B------:R-:W-:Y:S01]  /*1d90*/  ISETP.GE.AND P1, PT, R31, 0x6e00, PT ;  /* 0x00006e001f00780c */ /* 0x000fe20003f26270 */
[----:B------:R0:W5:Y:S01]  /*1da0*/  @P5 LDG.E.EL R4, [R68.64] ;  /* 0x0000000844045981 */ /* 0x000162000c2e1900 */
[----:B------:R-:W-:Y:S01]  /*1db0*/  MOV R14, RZ ;  /* 0x000000ff000e7202 */ /* 0x000fe20000000f00 */
[----:B------:R-:W-:Y:S01]  /*1dc0*/  IMAD.WIDE R62, R63, R40, c[0x0][0x180] ;  /* 0x000060003f3e7625 */ /* 0x000fe200078e0228 */
[----:B------:R-:W-:Y:S01]  /*1dd0*/  PRMT R34, RZ, 0x7610, R34 ;  /* 0x00007610ff227816 */ /* 0x000fe20000000022 */
[----:B------:R0:W5:Y:S01]  /*1de0*/  @P4 LDG.E.EL R38, [R66.64] ;  /* 0x0000000842264981 */ /* 0x000162000c2e1900 */
[----:B------:R-:W-:Y:S01]  /*1df0*/  PRMT R11, RZ, 0x7610, R11 ;  /* 0x00007610ff0b7816 */ /* 0x000fe2000000000b */
[----:B-1----:R-:W-:Y:S01]  /*1e00*/  IMAD R23, R46, -0x500, R31 ;  /* 0xfffffb002e177824 */ /* 0x002fe200078e021f */
[----:B------:R-:W-:Y:S01]  /*1e10*/  PRMT R33, RZ, 0x7610, R33 ;  /* 0x00007610ff217816 */ /* 0x000fe20000000021 */
[----:B------:R1:W5:Y:S01]  /*1e20*/  @P4 LDG.E.EL R17, [R62.64] ;  /* 0x000000083e114981 */ /* 0x000362000c2e1900 */
[----:B0-----:R-:W-:-:S03]  /*1e30*/  IMAD.WIDE R68, R121, R0, c[0x0][0x168] ;  /* 0x00005a0079447625 */ /* 0x001fc600078e0200 */
[----:B------:R0:W5:Y:S01]  /*1e40*/  @P5 LDG.E.EL R14, [R122.64] ;  /* 0x000000087a0e5981 */ /* 0x000162000c2e1900 */
[CC--:B------:R-:W-:Y:S01]  /*1e50*/  IMAD.WIDE R66, R121.reuse, R0.reuse, c[0x0][0x188] ;  /* 0x0000620079427625 */ /* 0x0c0fe200078e0200 */
[----:B------:R-:W-:Y:S02]  /*1e60*/  PRMT R22, RZ, 0x7610, R22 ;  /* 0x00007610ff167816 */ /* 0x000fe40000000016 */
[----:B------:R0:W5:Y:S01]  /*1e70*/  @!P6 LDG.E.EL.U16 R34, [R68.64] ;  /* 0x000000084422e981 */ /* 0x000162000c2e1500 */
[-C--:B-1----:R-:W-:Y:S01]  /*1e80*/  IMAD.WIDE R62, R121, R0.reuse, c[0x0][0x190] ;  /* 0x00006400793e7625 */ /* 0x082fe200078e0200 */
[----:B------:R-:W-:Y:S02]  /*1e90*/  ISETP.LT.AND P0, PT, R31, 0x6e00, !P0 ;  /* 0x00006e001f00780c */ /* 0x000fe40004701270 */
[----:B------:R1:W5:Y:S01]  /*1ea0*/  @!P6 LDG.E.EL.U16 R11, [R66.64] ;  /* 0x00000008420be981 */ /* 0x000362000c2e1500 */
[--C-:B------:R-:W-:Y:S01]  /*1eb0*/  IMAD R119, R46, UR6, R13.reuse ;  /* 0x000000062e777c24 */ /* 0x100fe2000f8e020d */
[----:B0-----:R-:W-:Y:S01]  /*1ec0*/  IADD3 R123, R35, UR6, RZ ;  /* 0x00000006237b7c10 */ /* 0x001fe2000fffe0ff */
[----:B------:R-:W-:Y:S01]  /*1ed0*/  IMAD.WIDE R120, R23, R0, c[0x0][0x168] ;  /* 0x00005a0017787625 */ /* 0x000fe200078e0200 */
[----:B------:R-:W-:Y:S01]  /*1ee0*/  PRMT R56, RZ, 0x7610, R56 ;  /* 0x00007610ff387816 */ /* 0x000fe20000000038 */
[----:B------:R0:W5:Y:S02]  /*1ef0*/  @!P6 LDG.E.EL.U16 R22, [R62.64] ;  /* 0x000000083e16e981 */ /* 0x000164000c2e1500 */
[CC--:B------:R-:W-:Y:S01]  /*1f00*/  IMAD.WIDE R68, R119.reuse, R40.reuse, c[0x0][0x180] ;  /* 0x0000600077447625 */ /* 0x0c0fe200078e0228 */
[----:B------:R-:W-:Y:S01]  /*1f10*/  PRMT R13, RZ, 0x7610, R13 ;  /* 0x00007610ff0d7816 */ /* 0x000fe2000000000d */
[----:B------:R0:W5:Y:S02]  /*1f20*/  @!P1 LDG.E.EL.U16 R33, [R120.64] ;  /* 0x0000000878219981 */ /* 0x000164000c2e1500 */
[----:B-1----:R-:W-:Y:S01]  /*1f30*/  IMAD.WIDE R66, R119, R40, c[0x0][0x178] ;  /* 0x00005e0077427625 */ /* 0x002fe200078e0228 */
[----:B------:R-:W-:-:S03]  /*1f40*/  PRMT R46, RZ, 0x7610, R46 ;  /* 0x00007610ff2e7816 */ /* 0x000fc6000000002e */
[C---:B------:R-:W-:Y:S01]  /*1f50*/  IMAD.WIDE R118, R123.reuse, R0, c[0x0][0x160] ;  /* 0x000058007b767625 */ /* 0x040fe200078e0200 */
[----:B0-----:R-:W-:-:S03]  /*1f60*/  IADD3 R121, R123, UR6, RZ ;  /* 0x000000067b797c10 */ /* 0x001fc6000fffe0ff */
[-C--:B------:R-:W-:Y:S01]  /*1f70*/  IMAD.WIDE R64, R23, R0.reuse, c[0x0][0x188] ;  /* 0x0000620017407625 */ /* 0x080fe200078e0200 */
[----:B------:R-:W-:Y:S01]  /*1f80*/  MOV R23, RZ ;  /* 0x000000ff00177202 */ /* 0x000fe20000000f00 */
[----:B------:R0:W5:Y:S02]  /*1f90*/  @P5 LDG.E.EL.U16 R56, [R118.64] ;  /* 0x0000000876385981 */ /* 0x000164000c2e1500 */
[----:B------:R-:W-:Y:S01]  /*1fa0*/  IMAD.WIDE R62, R123, R0, c[0x0][0x170] ;  /* 0x00005c007b3e7625 */ /* 0x000fe200078e0200 */
[----:B------:R-:W-:Y:S01]  /*1fb0*/  IADD3 R123, R121, UR6, RZ ;  /* 0x00000006797b7c10 */ /* 0x000fe2000fffe0ff */
[----:B------:R1:W5:Y:S01]  /*1fc0*/  @!P1 LDG.E.EL.U16 R13, [R64.64] ;  /* 0x00000008400d9981 */ /* 0x000362000c2e1500 */
[----:B------:R-:W-:Y:S02]  /*1fd0*/  MOV R35, RZ ;  /* 0x000000ff00237202 */ /* 0x000fe40000000f00 */
[----:B------:R-:W-:Y:S01]  /*1fe0*/  PRMT R40, RZ, 0x7610, R40 ;  /* 0x00007610ff287816 */ /* 0x000fe20000000028 */
[----:B------:R0:W5:Y:S01]  /*1ff0*/  @P5 LDG.E.EL.U16 R46, [R62.64] ;  /* 0x000000083e2e5981 */ /* 0x000162000c2e1500 */
[----:B------:R-:W-:-:S03]  /*2000*/  IADD3 R125, R123, UR6, RZ ;  /* 0x000000067b7d7c10 */ /* 0x000fc6000fffe0ff */
[----:B------:R0:W5:Y:S01]  /*2010*/  @P0 LDG.E.EL R23, [R66.64] ;  /* 0x0000000842170981 */ /* 0x000162000c2e1900 */
[-C--:B-1----:R-:W-:Y:S01]  /*2020*/  IMAD.WIDE R64, R121, R0.reuse, c[0x0][0x160] ;  /* 0x0000580079407625 */ /* 0x082fe200078e0200 */
[----:B------:R-:W-:Y:S02]  /*2030*/  PRMT R120, RZ, 0x7610, R120 ;  /* 0x00007610ff787816 */ /* 0x000fe40000000078 */
[----:B------:R1:W5:Y:S01]  /*2040*/  @P0 LDG.E.EL R35, [R68.64] ;  /* 0x0000000844230981 */ /* 0x000362000c2e1900 */
[----:B0-----:R-:W-:-:S03]  /*2050*/  IMAD.WIDE R118, R123, R0, c[0x0][0x160] ;  /* 0x000058007b767625 */ /* 0x001fc600078e0200 */
[----:B------:R0:W5:Y:S01]  /*2060*/  @P4 LDG.E.EL.U16 R40, [R64.64] ;  /* 0x0000000840284981 */ /* 0x000162000c2e1500 */
[----:B------:R-:W-:Y:S01]  /*2070*/  IMAD.WIDE R66, R121, R0, c[0x0][0x170] ;  /* 0x00005c0079427625 */ /* 0x000fe200078e0200 */
[----:B------:R-:W-:-:S03]  /*2080*/  PRMT R121, RZ, 0x7610, R121 ;  /* 0x00007610ff797816 */ /* 0x000fc60000000079 */
[-C--:B-1----:R-:W-:Y:S01]  /*2090*/  IMAD.WIDE R68, R123, R0.reuse, c[0x0][0x170] ;  /* 0x00005c007b447625 */ /* 0x082fe200078e0200 */
[----:B------:R-:W-:Y:S01]  /*20a0*/  PRMT R123, RZ, 0x7610, R123 ;  /* 0x00007610ff7b7816 */ /* 0x000fe2000000007b */
[----:B------:R1:W5:Y:S02]  /*20b0*/  @P4 LDG.E.EL.U16 R120, [R66.64] ;  /* 0x0000000842784981 */ /* 0x000364000c2e1500 */
[CC--:B------:R-:W-:Y:S01]  /*20c0*/  IMAD.WIDE R62, R125.reuse, R0.reuse, c[0x0][0x160] ;  /* 0x000058007d3e7625 */ /* 0x0c0fe200078e0200 */
[----:B------:R-:W-:Y:S01]  /*20d0*/  PRMT R122, RZ, 0x7610, R122 ;  /* 0x00007610ff7a7816 */ /* 0x000fe2000000007a */
[----:B------:R1:W5:Y:S02]  /*20e0*/  @P3 LDG.E.EL.U16 R121, [R118.64] ;  /* 0x0000000876793981 */ /* 0x000364000c2e1500 */
[C---:B0-----:R-:W-:Y:S01]  /*20f0*/  IMAD.WIDE R64, R125.reuse, R0, c[0x0][0x170] ;  /* 0x00005c007d407625 */ /* 0x041fe200078e0200 */
[----:B------:R-:W-:Y:S01]  /*2100*/  IADD3 R125, R125, UR6, RZ ;  /* 0x000000067d7d7c10 */ /* 0x000fe2000fffe0ff */
[----:B------:R0:W5:Y:S02]  /*2110*/  @P2 LDG.E.EL.U16 R123, [R62.64] ;  /* 0x000000083e7b2981 */ /* 0x000164000c2e1500 */
[----:B------:R-:W-:-:S02]  /*2120*/  IMAD.HI R31, R31, 0x66666667, RZ ;  /* 0x666666671f1f7827 */ /* 0x000fc400078e02ff */
[----:B------:R0:W5:Y:S01]  /*2130*/  @P3 LDG.E.EL.U16 R122, [R68.64] ;  /* 0x00000008447a3981 */ /* 0x000162000c2e1500 */
[----:B-1----:R-:W-:Y:S01]  /*2140*/  PRMT R118, RZ, 0x7610, R118 ;  /* 0x00007610ff767816 */ /* 0x002fe20000000076 */
[CC--:B------:R-:W-:Y:S01]  /*2150*/  IMAD.WIDE R66, R125.reuse, R0.reuse, c[0x0][0x160] ;  /* 0x000058007d427625 */ /* 0x0c0fe200078e0200 */
[----:B------:R-:W-:Y:S02]  /*2160*/  PRMT R119, RZ, 0x7610, R119 ;  /* 0x00007610ff777816 */ /* 0x000fe40000000077 */
[----:B0-----:R-:W-:Y:S02]  /*2170*/  SHF.R.U32.HI R62, RZ, 0x1f, R31 ;  /* 0x0000001fff3e7819 */ /* 0x001fe4000001161f */
[----:B------:R-:W5:Y:S01]  /*2180*/  @P0 LDG.E.EL.U16 R118, [R66.64] ;  /* 0x0000000842760981 */ /* 0x000f62000c2e1500 */
[----:B------:R-:W-:Y:S01]  /*2190*/  IMAD.WIDE R68, R125, R0, c[0x0][0x170] ;  /* 0x00005c007d447625 */ /* 0x000fe200078e0200 */
[----:B------:R-:W-:Y:S02]  /*21a0*/  LEA.HI.SX32 R62, R31, R62, 0x17 ;  /* 0x0000003e1f3e7211 */ /* 0x000fe400078fbaff */
[----:B------:R-:W-:-:S02]  /*21b0*/  IADD3 R31, R2, 0xf, RZ ;  /* 0x0000000f021f7810 */ /* 0x000fc40007ffe0ff */
[----:B------:R-:W-:Y:S01]  /*21c0*/  PRMT R124, RZ, 0x7610, R124 ;  /* 0x00007610ff7c7816 */ /* 0x000fe2000000007c */
[----:B------:R-:W5:Y:S02]  /*21d0*/  @P0 LDG.E.EL.U16 R119, [R68.64] ;  /* 0x0000000844770981 */ /* 0x000f64000c2e1500 */
[--C-:B------:R-:W-:Y:S01]  /*21e0*/  IMAD R63, R62, -0x500, R31.reuse ;  /* 0xfffffb003e3f7824 */ /* 0x100fe200078e021f */
[----:B------:R-:W-:Y:S02]  /*21f0*/  PRMT R31, RZ, 0x7610, R31 ;  /* 0x00007610ff1f7816 */ /* 0x000fe4000000001f */
[----:B------:R0:W5:Y:S01]  /*2200*/  @P2 LDG.E.EL.U16 R124, [R64.64] ;  /* 0x00000008407c2981 */ /* 0x000162000c2e1500 */
[----:B------:R-:W-:-:S05]  /*2210*/  IMAD.WIDE R62, R63, R0, c[0x0][0x190] ;  /* 0x000064003f3e7625 */ /* 0x000fca00078e0200 */
[----:B------:R1:W5:Y:S01]  /*2220*/  @!P1 LDG.E.EL.U16 R31, [R62.64] ;  /* 0x000000083e1f9981 */ /* 0x000362000c2e1500 */
[----:B------:R-:W-:Y:S02]  /*2230*/  HADD2.F32 R20, -RZ, R20.H0_H0 ;  /* 0x20000014ff147230 */ /* 0x000fe40000004100 */
[----:B--2---:R-:W-:-:S05]  /*2240*/  HADD2.F32 R27, -RZ, R27.H0_H0 ;  /* 0x2000001bff1b7230 */ /* 0x004fca0000004100 */
[----:B------:R-:W-:Y:S01]  /*2250*/  FADD R27, R20, R27 ;  /* 0x0000001b141b7221 */ /* 0x000fe20000000000 */
[----:B------:R-:W-:Y:S01]  /*2260*/  MOV R20, 0x3a4ccccd ;  /* 0x3a4ccccd00147802 */ /* 0x000fe20000000f00 */
[----:B0-----:R-:W-:-:S04]  /*2270*/  HADD2.F32 R64, -RZ, R32.H0_H0 ;  /* 0x20000020ff407230 */ /* 0x001fc80000004100 */
[-C--:B------:R-:W-:Y:S01]  /*2280*/  FFMA R32, R117, R20.reuse, 9.9999997473787516356e-06 ;  /* 0x3727c5ac75207423 */ /* 0x080fe20000000014 */
[----:B------:R-:W-:Y:S01]  /*2290*/  FFMA R37, R37, R20, 9.9999997473787516356e-06 ;  /* 0x3727c5ac25257423 */ /* 0x000fe20000000014 */
[----:B------:R-:W-:Y:S02]  /*22a0*/  HADD2.F32 R111, -RZ, R111.H0_H0 ;  /* 0x2000006fff6f7230 */ /* 0x000fe40000004100 */
[----:B------:R-:W-:Y:S02]  /*22b0*/  HADD2.F32 R36, -RZ, R36.H0_H0 ;  /* 0x20000024ff247230 */ /* 0x000fe40000004100 */
[----:B------:R-:W0:Y:S01]  /*22c0*/  MUFU.RSQ R32, R32 ;  /* 0x0000002000207308 */ /* 0x000e220000001400 */
[----:B------:R-:W-:Y:S02]  /*22d0*/  HADD2.F32 R114, -RZ, R114.H0_H0 ;  /* 0x20000072ff727230 */ /* 0x000fe40000004100 */
[----:B------:R-:W-:Y:S01]  /*22e0*/  HADD2.F32 R113, -RZ, R113.H0_H0 ;  /* 0x20000071ff717230 */ /* 0x000fe20000004100 */
[----:B------:R-:W-:Y:S01]  /*22f0*/  FADD R36, R111, R36 ;  /* 0x000000246f247221 */ /* 0x000fe20000000000 */
[----:B-1----:R-:W-:-:S03]  /*2300*/  HADD2.F32 R63, -RZ, R110.H0_H0 ;  /* 0x2000006eff3f7230 */ /* 0x002fc60000004100 */
[----:B------:R-:W1:Y:S01]  /*2310*/  MUFU.RSQ R37, R37 ;  /* 0x0000002500257308 */ /* 0x000e620000001400 */
[----:B------:R-:W-:Y:S01]  /*2320*/  HADD2.F32 R116, -RZ, R116.H0_H0 ;  /* 0x20000074ff747230 */ /* 0x000fe20000004100 */
[-C--:B------:R-:W-:Y:S01]  /*2330*/  FFMA R112, R112, R20.reuse, 9.9999997473787516356e-06 ;  /* 0x3727c5ac70707423 */ /* 0x080fe20000000014 */
[----:B------:R-:W-:Y:S01]  /*2340*/  FADD R113, R113, R114 ;  /* 0x0000007271717221 */ /* 0x000fe20000000000 */
[----:B------:R-:W-:Y:S01]  /*2350*/  FFMA R64, R64, 0.125, R27 ;  /* 0x3e00000040407823 */ /* 0x000fe2000000001b */
[----:B------:R-:W-:Y:S02]  /*2360*/  FFMA R36, R63, 0.125, R36 ;  /* 0x3e0000003f247823 */ /* 0x000fe40000000024 */
[----:B------:R-:W-:Y:S01]  /*2370*/  FFMA R113, R116, 0.125, R113 ;  /* 0x3e00000074717823 */ /* 0x000fe20000000071 */
[----:B------:R-:W2:Y:S01]  /*2380*/  MUFU.RSQ R27, R112 ;  /* 0x00000070001b7308 */ /* 0x000ea20000001400 */
[----:B------:R-:W-:Y:S01]  /*2390*/  FADD R73, R36, -R73 ;  /* 0x8000004924497221 */ /* 0x000fe20000000000 */
[----:B------:R-:W-:Y:S01]  /*23a0*/  FFMA R109, R109, R20, 9.9999997473787516356e-06 ;  /* 0x3727c5ac6d6d7423 */ /* 0x000fe20000000014 */
[----:B------:R-:W-:Y:S01]  /*23b0*/  FADD R108, R113, -R108 ;  /* 0x8000006c716c7221 */ /* 0x000fe20000000000 */
[----:B------:R-:W-:Y:S01]  /*23c0*/  HADD2.F32 R91, -RZ, R91.H0_H0 ;  /* 0x2000005bff5b7230 */ /* 0x000fe20000004100 */
[----:B0-----:R-:W-:Y:S01]  /*23d0*/  FMUL R36, R32, R73 ;  /* 0x0000004920247220 */ /* 0x001fe20000400000 */
[----:B------:R-:W-:-:S02]  /*23e0*/  HADD2.F32 R94, -RZ, R94.H0_H0 ;  /* 0x2000005eff5e7230 */ /* 0x000fc40000004100 */
[----:B------:R-:W-:Y:S01]  /*23f0*/  HADD2.F32 R75, -RZ, R75.H0_H0 ;  /* 0x2000004bff4b7230 */ /* 0x000fe20000004100 */
[----:B-1----:R-:W-:Y:S01]  /*2400*/  FMUL R32, R37, R108 ;  /* 0x0000006c25207220 */ /* 0x002fe20000400000 */
[----:B------:R-:W-:Y:S01]  /*2410*/  HADD2.F32 R62, -RZ, R55.H0_H0 ;  /* 0x20000037ff3e7230 */ /* 0x000fe20000004100 */
[----:B------:R-:W0:Y:S01]  /*2420*/  MUFU.RSQ R37, R109 ;  /* 0x0000006d00257308 */ /* 0x000e220000001400 */
[----:B------:R-:W-:Y:S01]  /*2430*/  HADD2.F32 R88, -RZ, R88.H0_H0 ;  /* 0x20000058ff587230 */ /* 0x000fe20000004100 */
[----:B------:R-:W-:Y:S01]  /*2440*/  FADD R64, R64, -R115 ;  /* 0x8000007340407221 */ /* 0x000fe20000000000 */
[----:B------:R-:W-:Y:S01]  /*2450*/  HADD2.F32 R55, -RZ, R102.H0_H0 ;  /* 0x20000066ff377230 */ /* 0x000fe20000004100 */
[----:B------:R-:W-:Y:S01]  /*2460*/  FADD R91, R94, R91 ;  /* 0x0000005b5e5b7221 */ /* 0x000fe20000000000 */
[----:B------:R-:W-:Y:S01]  /*2470*/  FADD R62, R75, R62 ;  /* 0x0000003e4b3e7221 */ /* 0x000fe20000000000 */
[----:B------:R-:W-:Y:S01]  /*2480*/  HADD2.F32 R63, -RZ, R100.H0_H0 ;  /* 0x20000064ff3f7230 */ /* 0x000fe20000004100 */
[----:B--2---:R-:W-:Y:S01]  /*2490*/  FMUL R27, R27, R64 ;  /* 0x000000401b1b7220 */ /* 0x004fe20000400000 */
[----:B------:R-:W-:Y:S01]  /*24a0*/  FFMA R91, R88, 0.125, R91 ;  /* 0x3e000000585b7823 */ /* 0x000fe2000000005b */
[----:B------:R-:W-:Y:S01]  /*24b0*/  FFMA R64, R55, 0.125, R62 ;  /* 0x3e00000037407823 */ /* 0x000fe2000000003e */
[-C--:B---3--:R-:W-:Y:S01]  /*24c0*/  FFMA R71, R71, R20.reuse, 9.9999997473787516356e-06 ;  /* 0x3727c5ac47477423 */ /* 0x088fe20000000014 */
[----:B------:R-:W-:Y:S01]  /*24d0*/  HADD2.F32 R85, -RZ, R85.H0_H0 ;  /* 0x20000055ff557230 */ /* 0x000fe20000004100 */
[----:B------:R-:W-:Y:S01]  /*24e0*/  FADD R91, R91, -R44 ;  /* 0x8000002c5b5b7221 */ /* 0x000fe20000000000 */
[-C--:B------:R-:W-:Y:S01]  /*24f0*/  FFMA R107, R107, R20.reuse, 9.9999997473787516356e-06 ;  /* 0x3727c5ac6b6b7423 */ /* 0x080fe20000000014 */
[----:B------:R-:W-:Y:S01]  /*2500*/  FADD R64, R64, -R101 ;  /* 0x8000006540407221 */ /* 0x000fe20000000000 */
[----:B------:R-:W-:Y:S01]  /*2510*/  HADD2.F32 R19, -RZ, R19.H0_H0 ;  /* 0x20000013ff137230 */ /* 0x000fe20000004100 */
[----:B------:R-:W-:Y:S01]  /*2520*/  FFMA R104, R104, R20, 9.9999997473787516356e-06 ;  /* 0x3727c5ac68687423 */ /* 0x000fe20000000014 */
[----:B------:R-:W-:Y:S01]  /*2530*/  HADD2.F32 R70, -RZ, R70.H0_H0 ;  /* 0x20000046ff467230 */ /* 0x000fe20000004100 */
[----:B0-----:R-:W-:Y:S01]  /*2540*/  FMUL R37, R37, R64 ;  /* 0x0000004025257220 */ /* 0x001fe20000400000 */
[----:B------:R-:W-:Y:S01]  /*2550*/  HADD2.F32 R103, -RZ, R103.H0_H0 ;  /* 0x20000067ff677230 */ /* 0x000fe20000004100 */
[----:B------:R-:W-:Y:S01]  /*2560*/  MUFU.RSQ R107, R107 ;  /* 0x0000006b006b7308 */ /* 0x000fe20000001400 */
[----:B------:R-:W-:Y:S01]  /*2570*/  HADD2.F32 R106, -RZ, R106.H0_H0 ;  /* 0x2000006aff6a7230 */ /* 0x000fe20000004100 */
[----:B------:R-:W-:Y:S01]  /*2580*/  FFMA R37, R19, R37, R70 ;  /* 0x0000002513257223 */ /* 0x000fe20000000046 */
[----:B------:R-:W-:-:S02]  /*2590*/  HADD2.F32 R105, -RZ, R105.H0_H0 ;  /* 0x20000069ff697230 */ /* 0x000fc40000004100 */
[----:B------:R-:W-:Y:S01]  /*25a0*/  HADD2.F32 R98, -RZ, R98.H0_H0 ;  /* 0x20000062ff627230 */ /* 0x000fe20000004100 */
[----:B----4-:R-:W-:Y:S01]  /*25b0*/  FFMA R12, R12, R20, 9.9999997473787516356e-06 ;  /* 0x3727c5ac0c0c7423 */ /* 0x010fe20000000014 */
[----:B-----5:R-:W-:-:S05]  /*25c0*/  HADD2.F32 R60, -RZ, R60.H0_H0 ;  /* 0x2000003cff3c7230 */ /* 0x020fca0000004100 */
[----:B------:R-:W0:Y:S01]  /*25d0*/  MUFU.RSQ R12, R12 ;  /* 0x0000000c000c7308 */ /* 0x000e220000001400 */
[----:B------:R-:W-:Y:S01]  /*25e0*/  FADD R63, R60, R63 ;  /* 0x0000003f3c3f7221 */ /* 0x000fe20000000000 */
[----:B------:R-:W-:-:S06]  /*25f0*/  HADD2.F32 R82, -RZ, R82.H0_H0 ;  /* 0x20000052ff527230 */ /* 0x000fcc0000004100 */
[----:B------:R-:W1:Y:S01]  /*2600*/  MUFU.RSQ R60, R71 ;  /* 0x00000047003c7308 */ /* 0x000e620000001400 */
[----:B------:R-:W-:Y:S01]  /*2610*/  HADD2.F32 R59, -RZ, R59.H0_H0 ;  /* 0x2000003bff3b7230 */ /* 0x000fe20000004100 */
[----:B------:R-:W-:Y:S01]  /*2620*/  FFMA R63, R82, 0.125, R63 ;  /* 0x3e000000523f7823 */ /* 0x000fe2000000003f */
[----:B------:R-:W-:Y:S01]  /*2630*/  FFMA R52, R52, R20, 9.9999997473787516356e-06 ;  /* 0x3727c5ac34347423 */ /* 0x000fe20000000014 */
[----:B------:R-:W-:Y:S01]  /*2640*/  HADD2.F32 R62, -RZ, R97.H0_H0 ;  /* 0x20000061ff3e7230 */ /* 0x000fe20000004100 */
[----:B------:R-:W-:-:S03]  /*2650*/  FADD R103, R103, R106 ;  /* 0x0000006a67677221 */ /* 0x000fc60000000000 */
[----:B------:R-:W2:Y:S01]  /*2660*/  MUFU.RSQ R55, R104 ;  /* 0x0000006800377308 */ /* 0x000ea20000001400 */
[----:B------:R-:W-:Y:S01]  /*2670*/  HADD2.F32 R99, -RZ, R99.H0_H0 ;  /* 0x20000063ff637230 */ /* 0x000fe20000004100 */
[----:B------:R-:W-:Y:S01]  /*2680*/  FADD R98, R105, R98 ;  /* 0x0000006269627221 */ /* 0x000fe20000000000 */
[----:B------:R-:W-:Y:S01]  /*2690*/  FADD R63, R63, -R92 ;  /* 0x8000005c3f3f7221 */ /* 0x000fe20000000000 */
[----:B------:R-:W-:Y:S01]  /*26a0*/  HADD2.F32 R79, -RZ, R79.H0_H0 ;  /* 0x2000004fff4f7230 */ /* 0x000fe20000004100 */
[----:B------:R-:W-:Y:S01]  /*26b0*/  FFMA R103, R62, 0.125, R103 ;  /* 0x3e0000003e677823 */ /* 0x000fe20000000067 */
[----:B------:R-:W-:Y:S02]  /*26c0*/  HADD2.F32 R84, -RZ, R84.H0_H0 ;  /* 0x20000054ff547230 */ /* 0x000fe40000004100 */
[----:B------:R-:W-:Y:S02]  /*26d0*/  HADD2.F32 R86, -RZ, R86.H0_H0 ;  /* 0x20000056ff567230 */ /* 0x000fe40000004100 */
[----:B------:R-:W-:-:S03]  /*26e0*/  HADD2.F32 R44, -RZ, R87.H0_H0 ;  /* 0x20000057ff2c7230 */ /* 0x000fc60000004100 */
[----:B------:R-:W-:-:S04]  /*26f0*/  FADD R85, R86, R85 ;  /* 0x0000005556557221 */ /* 0x000fc80000000000 */
[----:B------:R-:W-:-:S04]  /*2700*/  FFMA R85, R44, 0.125, R85 ;  /* 0x3e0000002c557823 */ /* 0x000fc80000000055 */
[----:B------:R-:W-:Y:S01]  /*2710*/  FADD R85, R85, -R80 ;  /* 0x8000005055557221 */ /* 0x000fe20000000000 */
[----:B------:R-:W-:Y:S03]  /*2720*/  MUFU.RSQ R52, R52 ;  /* 0x0000003400347308 */ /* 0x000fe60000001400 */
[----:B0-----:R-:W-:Y:S01]  /*2730*/  FMUL R85, R12, R85 ;  /* 0x000000550c557220 */ /* 0x001fe20000400000 */
[----:B------:R-:W-:Y:S01]  /*2740*/  HADD2.F32 R12, -RZ, R9.H0_H0 ;  /* 0x20000009ff0c7230 */ /* 0x000fe20000004100 */
[----:B------:R-:W-:Y:S01]  /*2750*/  FFMA R98, R99, 0.125, R98 ;  /* 0x3e00000063627823 */ /* 0x000fe20000000062 */
[----:B------:R-:W-:Y:S01]  /*2760*/  HADD2.F32 R9, -RZ, R76.H0_H0 ;  /* 0x2000004cff097230 */ /* 0x000fe20000004100 */
[----:B-1----:R-:W-:Y:S01]  /*2770*/  FMUL R60, R60, R63 ;  /* 0x0000003f3c3c7220 */ /* 0x002fe20000400000 */
[----:B------:R-:W-:Y:S01]  /*2780*/  HADD2.F32 R62, -RZ, R83.H0_H0 ;  /* 0x20000053ff3e7230 */ /* 0x000fe20000004100 */
[----:B------:R-:W-:Y:S01]  /*2790*/  FADD R58, R103, -R58 ;  /* 0x8000003a673a7221 */ /* 0x000fe20000000000 */
[----:B------:R-:W-:Y:S01]  /*27a0*/  HADD2.F32 R44, -RZ, R77.H0_H0 ;  /* 0x2000004dff2c7230 */ /* 0x000fe20000004100 */
[----:B------:R-:W-:Y:S01]  /*27b0*/  FADD R79, R84, R79 ;  /* 0x0000004f544f7221 */ /* 0x000fe20000000000 */
[----:B------:R-:W-:Y:S01]  /*27c0*/  HADD2.F32 R63, -RZ, R74.H0_H0 ;  /* 0x2000004aff3f7230 */ /* 0x000fe20000004100 */
[-C--:B------:R-:W-:Y:S01]  /*27d0*/  FFMA R28, R28, R20.reuse, 9.9999997473787516356e-06 ;  /* 0x3727c5ac1c1c7423 */ /* 0x080fe20000000014 */
[----:B------:R-:W-:Y:S01]  /*27e0*/  FADD R98, R98, -R95 ;  /* 0x8000005f62627221 */ /* 0x000fe20000000000 */
[----:B------:R-:W-:Y:S01]  /*27f0*/  FFMA R9, R12, R85, R9 ;  /* 0x000000550c097223 */ /* 0x000fe20000000009 */
[----:B------:R-:W-:Y:S01]  /*2800*/  HADD2.F32 R12, -RZ, R6.H0_H0 ;  /* 0x20000006ff0c7230 */ /* 0x000fe20000004100 */
[----:B------:R-:W-:-:S06]  /*2810*/  FFMA R4, R4, R20, 9.9999997473787516356e-06 ;  /* 0x3727c5ac04047423 */ /* 0x000fcc0000000014 */
[----:B------:R-:W0:Y:S01]  /*2820*/  MUFU.RSQ R4, R4 ;  /* 0x0000000400047308 */ /* 0x000e220000001400 */
[----:B------:R-:W-:Y:S01]  /*2830*/  FFMA R17, R17, R20, 9.9999997473787516356e-06 ;  /* 0x3727c5ac11117423 */ /* 0x000fe20000000014 */
[----:B------:R-:W-:Y:S01]  /*2840*/  HADD2.F32 R61, -RZ, R61.H0_H0 ;  /* 0x2000003dff3d7230 */ /* 0x000fe20000004100 */
[----:B------:R-:W-:Y:S01]  /*2850*/  FMUL R58, R107, R58 ;  /* 0x0000003a6b3a7220 */ /* 0x000fe20000400000 */
[----:B------:R-:W-:Y:S01]  /*2860*/  FFMA R79, R62, 0.125, R79 ;  /* 0x3e0000003e4f7823 */ /* 0x000fe2000000004f */
[----:B------:R-:W-:Y:S01]  /*2870*/  FFMA R36, R44, R36, R63 ;  /* 0x000000242c247223 */ /* 0x000fe2000000003f */
[----:B------:R-:W-:Y:S01]  /*2880*/  HADD2.F32 R63, -RZ, R18.H0_H0 ;  /* 0x20000012ff3f7230 */ /* 0x000fe20000004100 */
[----:B------:R-:W-:Y:S01]  /*2890*/  FFMA R96, R96, R20, 9.9999997473787516356e-06 ;  /* 0x3727c5ac60607423 */ /* 0x000fe20000000014 */
[----:B------:R-:W-:Y:S01]  /*28a0*/  HADD2.F32 R6, -RZ, R57.H0_H0 ;  /* 0x20000039ff067230 */ /* 0x000fe20000004100 */
[----:B--2---:R-:W-:Y:S01]  /*28b0*/  FMUL R55, R55, R98 ;  /* 0x0000006237377220 */ /* 0x004fe20000400000 */
[----:B------:R-:W-:Y:S01]  /*28c0*/  HADD2.F32 R29, -RZ, R29.H0_H0 ;  /* 0x2000001dff1d7230 */ /* 0x000fe20000004100 */
[-C--:B------:R-:W-:Y:S01]  /*28d0*/  FFMA R89, R89, R20.reuse, 9.9999997473787516356e-06 ;  /* 0x3727c5ac59597423 */ /* 0x080fe20000000014 */
[----:B------:R-:W-:Y:S01]  /*28e0*/  HADD2.F32 R39, -RZ, R39.H0_H0 ;  /* 0x20000027ff277230 */ /* 0x000fe20000004100 */
[----:B------:R-:W-:Y:S01]  /*28f0*/  FFMA R42, R42, R20, 9.9999997473787516356e-06 ;  /* 0x3727c5ac2a2a7423 */ /* 0x000fe20000000014 */
[----:B------:R-:W-:Y:S01]  /*2900*/  HADD2.F32 R30, -RZ, R30.H0_H0 ;  /* 0x2000001eff1e7230 */ /* 0x000fe20000004100 */
[----:B------:R-:W1:Y:S01]  /*2910*/  MUFU.RSQ R17, R17 ;  /* 0x0000001100117308 */ /* 0x000e620000001400 */
[----:B------:R-:W-:-:S05]  /*2920*/  HADD2.F32 R56, -RZ, R56.H0_H0 ;  /* 0x20000038ff387230 */ /* 0x000fca0000004100 */
[----:B------:R-:W-:Y:S01]  /*2930*/  FADD R56, R56, R59 ;  /* 0x0000003b38387221 */ /* 0x000fe20000000000 */
[----:B------:R-:W-:-:S05]  /*2940*/  HADD2.F32 R19, -RZ, R46.H0_H0 ;  /* 0x2000002eff137230 */ /* 0x000fca0000004100 */
[----:B------:R-:W-:-:S04]  /*2950*/  FFMA R19, R19, 0.125, R56 ;  /* 0x3e00000013137823 */ /* 0x000fc80000000038 */
[----:B------:R-:W-:Y:S01]  /*2960*/  FADD R19, R19, -R14 ;  /* 0x8000000e13137221 */ /* 0x000fe20000000000 */
[----:B------:R-:W-:-:S03]  /*2970*/  FFMA R35, R35, R20, 9.9999997473787516356e-06 ;  /* 0x3727c5ac23237423 */ /* 0x000fc60000000014 */
[----:B0-----:R-:W-:Y:S01]  /*2980*/  FMUL R19, R4, R19 ;  /* 0x0000001304137220 */ /* 0x001fe20000400000 */
[----:B------:R-:W-:Y:S01]  /*2990*/  HADD2.F32 R4, -RZ, R45.H0_H0 ;  /* 0x2000002dff047230 */ /* 0x000fe20000004100 */
[----:B------:R-:W0:Y:S01]  /*29a0*/  MUFU.RSQ R28, R28 ;  /* 0x0000001c001c7308 */ /* 0x000e220000001400 */
[----:B------:R-:W-:Y:S01]  /*29b0*/  HADD2.F32 R40, -RZ, R40.H0_H0 ;  /* 0x20000028ff287230 */ /* 0x000fe20000004100 */
[----:B------:R-:W-:Y:S01]  /*29c0*/  FADD R79, R79, -R50 ;  /* 0x800000324f4f7221 */ /* 0x000fe20000000000 */
[----:B------:R-:W-:Y:S01]  /*29d0*/  HADD2.F32 R33, -RZ, R33.H0_H0 ;  /* 0x20000021ff217230 */ /* 0x000fe20000004100 */
[----:B------:R-:W-:Y:S01]  /*29e0*/  FFMA R58, R12, R58, R61 ;  /* 0x0000003a0c3a7223 */ /* 0x000fe2000000003d */
[----:B------:R-:W-:Y:S02]  /*29f0*/  HADD2.F32 R12, -RZ, R15.H0_H0 ;  /* 0x2000000fff0c7230 */ /* 0x000fe40000004100 */
[----:B------:R-:W-:Y:S01]  /*2a00*/  HADD2.F32 R121, -RZ, R121.H0_H0 ;  /* 0x20000079ff797230 */ /* 0x000fe20000004100 */
[----:B------:R-:W2:Y:S01]  /*2a10*/  MUFU.RSQ R35, R35 ;  /* 0x0000002300237308 */ /* 0x000ea20000001400 */
[----:B------:R-:W-:Y:S01]  /*2a20*/  FFMA R55, R63, R55, R6 ;  /* 0x000000373f377223 */ /* 0x000fe20000000006 */
[----:B------:R-:W-:Y:S01]  /*2a30*/  HADD2.F32 R120, -RZ, R120.H0_H0 ;  /* 0x20000078ff787230 */ /* 0x000fe20000004100 */
[----:B------:R-:W-:Y:S01]  /*2a40*/  FFMA R19, R4, R19, R29 ;  /* 0x0000001304137223 */ /* 0x000fe2000000001d */
[----:B------:R-:W-:Y:S01]  /*2a50*/  HADD2.F32 R93, -RZ, R93.H0_H0 ;  /* 0x2000005dff5d7230 */ /* 0x000fe20000004100 */
[----:B------:R-:W-:Y:S01]  /*2a60*/  FADD R39, R40, R39 ;  /* 0x0000002728277221 */ /* 0x000fe20000000000 */
[----:B------:R-:W-:Y:S01]  /*2a70*/  HADD2.F32 R90, -RZ, R90.H0_H0 ;  /* 0x2000005aff5a7230 */ /* 0x000fe20000004100 */
[----:B------:R-:W-:Y:S01]  /*2a80*/  FADD R30, R121, R30 ;  /* 0x0000001e791e7221 */ /* 0x000fe20000000000 */
[----:B------:R-:W-:Y:S01]  /*2a90*/  HADD2.F32 R15, -RZ, R122.H0_H0 ;  /* 0x2000007aff0f7230 */ /* 0x000fe20000004100 */
[----:B------:R-:W3:Y:S01]  /*2aa0*/  MUFU.RSQ R96, R96 ;  /* 0x0000006000607308 */ /* 0x000ee20000001400 */
[----:B------:R-:W-:-:S02]  /*2ab0*/  HADD2.F32 R6, -RZ, R5.H0_H0 ;  /* 0x20000005ff067230 */ /* 0x000fc40000004100 */
[----:B------:R-:W-:Y:S01]  /*2ac0*/  HADD2.F32 R118, -RZ, R118.H0_H0 ;  /* 0x20000076ff767230 */ /* 0x000fe20000004100 */
[----:B------:R-:W-:Y:S01]  /*2ad0*/  FMUL R52, R52, R79 ;  /* 0x0000004f34347220 */ /* 0x000fe20000400000 */
[----:B------:R-:W-:-:S03]  /*2ae0*/  HADD2.F32 R47, -RZ, R47.H0_H0 ;  /* 0x2000002fff2f7230 */ /* 0x000fc60000004100 */
[----:B------:R-:W4:Y:S01]  /*2af0*/  MUFU.RSQ R89, R89 ;  /* 0x0000005900597308 */ /* 0x000f220000001400 */
[----:B------:R-:W-:Y:S01]  /*2b00*/  HADD2.F32 R34, -RZ, R34.H0_H0 ;  /* 0x20000022ff227230 */ /* 0x000fe20000004100 */
[----:B------:R-:W-:Y:S01]  /*2b10*/  FADD R33, R118, R33 ;  /* 0x0000002176217221 */ /* 0x000fe20000000000 */
[----:B------:R-:W-:Y:S02]  /*2b20*/  HADD2.F32 R123, -RZ, R123.H0_H0 ;  /* 0x2000007bff7b7230 */ /* 0x000fe40000004100 */
[----:B------:R-:W-:Y:S01]  /*2b30*/  HADD2.F32 R4, -RZ, R119.H0_H0 ;  /* 0x20000077ff047230 */ /* 0x000fe20000004100 */
[----:B------:R-:W5:Y:S02]  /*2b40*/  S2R R14, SR_TID.X ;  /* 0x00000000000e7919 */ /* 0x000f640000002100 */
[----:B------:R-:W0:Y:S01]  /*2b50*/  MUFU.RSQ R42, R42 ;  /* 0x0000002a002a7308 */ /* 0x000e220000001400 */
[----:B------:R-:W-:Y:S01]  /*2b60*/  HADD2.F32 R81, -RZ, R81.H0_H0 ;  /* 0x20000051ff517230 */ /* 0x000fe20000004100 */
[----:B------:R-:W-:Y:S01]  /*2b70*/  FFMA R39, R120, 0.125, R39 ;  /* 0x3e00000078277823 */ /* 0x000fe20000000027 */
[----:B------:R-:W-:Y:S01]  /*2b80*/  FFMA R30, R15, 0.125, R30 ;  /* 0x3e0000000f1e7823 */ /* 0x000fe2000000001e */
[----:B------:R-:W-:Y:S01]  /*2b90*/  FADD R90, R90, R93 ;  /* 0x0000005d5a5a7221 */ /* 0x000fe20000000000 */
[----:B------:R-:W-:Y:S01]  /*2ba0*/  FFMA R47, R6, R52, R47 ;  /* 0x00000034062f7223 */ /* 0x000fe2000000002f */
[----:B------:R-:W-:Y:S01]  /*2bb0*/  HADD2.F32 R5, -RZ, R124.H0_H0 ;  /* 0x2000007cff057230 */ /* 0x000fe20000004100 */
[----:B------:R-:W-:Y:S01]  /*2bc0*/  FFMA R4, R4, 0.125, R33 ;  /* 0x3e00000004047823 */ /* 0x000fe20000000021 */
[----:B------:R-:W-:Y:S01]  /*2bd0*/  HADD2.F32 R6, -RZ, R41.H0_H0 ;  /* 0x20000029ff067230 */ /* 0x000fe20000004100 */
[----:B------:R-:W-:Y:S01]  /*2be0*/  FADD R34, R123, R34 ;  /* 0x000000227b227221 */ /* 0x000fe20000000000 */
[----:B------:R-:W-:Y:S01]  /*2bf0*/  HADD2.F32 R43, -RZ, R43.H0_H0 ;  /* 0x2000002bff2b7230 */ /* 0x000fe20000004100 */
[----:B------:R-:W-:Y:S01]  /*2c00*/  FADD R38, R39, -R38 ;  /* 0x8000002627267221 */ /* 0x000fe20000000000 */
[----:B------:R-:W-:Y:S01]  /*2c10*/  FADD R25, R30, -R25 ;  /* 0x800000191e197221 */ /* 0x000fe20000000000 */
[----:B------:R-:W-:Y:S01]  /*2c20*/  FFMA R81, R81, 0.125, R90 ;  /* 0x3e00000051517823 */ /* 0x000fe2000000005a */
[----:B------:R-:W-:Y:S01]  /*2c30*/  FADD R4, R4, -R23 ;  /* 0x8000001704047221 */ /* 0x000fe20000000000 */
[----:B------:R-:W-:Y:S01]  /*2c40*/  FFMA R34, R5, 0.125, R34 ;  /* 0x3e00000005227823 */ /* 0x000fe20000000022 */
[----:B------:R-:W-:Y:S01]  /*2c50*/  FFMA R60, R6, R60, R43 ;  /* 0x0000003c063c7223 */ /* 0x000fe2000000002b */
[----:B------:R-:W-:Y:S01]  /*2c60*/  HADD2.F32 R5, -RZ, R10.H0_H0 ;  /* 0x2000000aff057230 */ /* 0x000fe20000004100 */
[----:B-1----:R-:W-:Y:S01]  /*2c70*/  FMUL R17, R17, R38 ;  /* 0x0000002611117220 */ /* 0x002fe20000400000 */
[----:B------:R-:W-:Y:S01]  /*2c80*/  HADD2.F32 R26, -RZ, R26.H0_H0 ;  /* 0x2000001aff1a7230 */ /* 0x000fe20000004100 */
[----:B0-----:R-:W-:Y:S01]  /*2c90*/  FMUL R25, R28, R25 ;  /* 0x000000191c197220 */ /* 0x001fe20000400000 */
[----:B------:R-:W-:-:S02]  /*2ca0*/  HADD2.F32 R21, -RZ, R21.H0_H0 ;  /* 0x20000015ff157230 */ /* 0x000fc40000004100 */
[----:B------:R-:W-:Y:S01]  /*2cb0*/  HADD2.F32 R24, -RZ, R24.H0_H0 ;  /* 0x20000018ff187230 */ /* 0x000fe20000004100 */
[----:B------:R-:W-:Y:S01]  /*2cc0*/  FADD R78, R81, -R78 ;  /* 0x8000004e514e7221 */ /* 0x000fe20000000000 */
[----:B------:R-:W-:Y:S01]  /*2cd0*/  HADD2.F32 R6, -RZ, R13.H0_H0 ;  /* 0x2000000dff067230 */ /* 0x000fe20000004100 */
[----:B--2---:R-:W-:Y:S01]  /*2ce0*/  FMUL R4, R35, R4 ;  /* 0x0000000423047220 */ /* 0x004fe20000400000 */
[----:B------:R-:W-:Y:S01]  /*2cf0*/  HADD2.F32 R31, -RZ, R31.H0_H0 ;  /* 0x2000001fff1f7230 */ /* 0x000fe20000004100 */
[----:B------:R-:W-:Y:S01]  /*2d00*/  FADD R7, R34, -R7 ;  /* 0x8000000722077221 */ /* 0x000fe20000000000 */
[----:B------:R-:W-:Y:S01]  /*2d10*/  HADD2.F32 R18, -RZ, R53.H0_H0 ;  /* 0x20000035ff127230 */ /* 0x000fe20000004100 */
[----:B------:R-:W-:Y:S01]  /*2d20*/  FFMA R5, R5, R17, R26 ;  /* 0x0000001105057223 */ /* 0x000fe2000000001a */
[----:B------:R-:W-:Y:S01]  /*2d30*/  HADD2.F32 R16, -RZ, R16.H0_H0 ;  /* 0x20000010ff107230 */ /* 0x000fe20000004100 */
[----:B------:R-:W-:Y:S01]  /*2d40*/  FFMA R24, R21, R25, R24 ;  /* 0x0000001915187223 */ /* 0x000fe20000000018 */
[----:B------:R-:W-:Y:S01]  /*2d50*/  HADD2.F32 R51, -RZ, R51.H0_H0 ;  /* 0x20000033ff337230 */ /* 0x000fe20000004100 */
[----:B---3--:R-:W-:Y:S01]  /*2d60*/  FMUL R91, R96, R91 ;  /* 0x0000005b605b7220 */ /* 0x008fe20000400000 */
[----:B------:R-:W-:Y:S01]  /*2d70*/  HADD2.F32 R49, -RZ, R49.H0_H0 ;  /* 0x20000031ff317230 */ /* 0x000fe20000004100 */
[----:B----4-:R-:W-:Y:S01]  /*2d80*/  FMUL R78, R89, R78 ;  /* 0x0000004e594e7220 */ /* 0x010fe20000400000 */
[----:B------:R-:W-:Y:S01]  /*2d90*/  HADD2.F32 R65, -RZ, R48.H0_H0 ;  /* 0x20000030ff417230 */ /* 0x000fe20000004100 */
[----:B------:R-:W-:Y:S01]  /*2da0*/  FFMA R6, R6, R4, R31 ;  /* 0x0000000406067223 */ /* 0x000fe2000000001f */
[----:B------:R-:W-:Y:S01]  /*2db0*/  HADD2.F32 R72, -RZ, R72.H0_H0 ;  /* 0x20000048ff487230 */ /* 0x000fe20000004100 */
[----:B------:R-:W-:Y:S01]  /*2dc0*/  FMUL R7, R42, R7 ;  /* 0x000000072a077220 */ /* 0x000fe20000400000 */
[----:B------:R-:W-:Y:S01]  /*2dd0*/  HADD2.F32 R53, -RZ, R54.H0_H0 ;  /* 0x20000036ff357230 */ /* 0x000fe20000004100 */
[----:B------:R-:W-:Y:S01]  /*2de0*/  SHF.L.U32 R4, R8, 0x3, RZ ;  /* 0x0000000308047819 */ /* 0x000fe200000006ff */
[----:B------:R-:W-:-:S02]  /*2df0*/  HADD2.F32 R11, -RZ, R11.H0_H0 ;  /* 0x2000000bff0b7230 */ /* 0x000fc40000004100 */
[----:B------:R-:W-:Y:S01]  /*2e00*/  HADD2.F32 R22, -RZ, R22.H0_H0 ;  /* 0x20000016ff167230 */ /* 0x000fe20000004100 */
[----:B------:R-:W-:Y:S01]  /*2e10*/  SHF.R.U32.HI R10, RZ, 0x1, R8 ;  /* 0x00000001ff0a7819 */ /* 0x000fe20000011608 */
[----:B------:R-:W-:Y:S01]  /*2e20*/  FFMA R16, R16, R91, R51 ;  /* 0x0000005b10107223 */ /* 0x000fe20000000033 */
[----:B------:R-:W-:Y:S01]  /*2e30*/  FFMA R12, R12, R78, R49 ;  /* 0x0000004e0c0c7223 */ /* 0x000fe20000000031 */
[----:B------:R-:W-:Y:S01]  /*2e40*/  F2FP.F16.F32.PACK_AB R24, R24, R5 ;  /* 0x000000051818723e */ /* 0x000fe200000000ff */
[----:B------:R-:W-:Y:S01]  /*2e50*/  FFMA R27, R65, R27, R72 ;  /* 0x0000001b411b7223 */ /* 0x000fe20000000048 */
[----:B------:R-:W-:Y:S01]  /*2e60*/  FFMA R18, R18, R32, R53 ;  /* 0x0000002012127223 */ /* 0x000fe20000000035 */
[----:B------:R-:W-:Y:S01]  /*2e70*/  FFMA R7, R11, R7, R22 ;  /* 0x000000070b077223 */ /* 0x000fe20000000016 */
[----:B------:R-:W-:Y:S02]  /*2e80*/  LOP3.LUT R5, R4, 0x8, RZ, 0xc0, !PT ;  /* 0x0000000804057812 */ /* 0x000fe400078ec0ff */
[----:B------:R-:W-:-:S02]  /*2e90*/  SGXT.U32 R4, R10, 0x7 ;  /* 0x000000070a04781a */ /* 0x000fc40000000000 */
[----:B------:R-:W-:Y:S02]  /*2ea0*/  F2FP.F16.F32.PACK_AB R16, RZ, R16 ;  /* 0x00000010ff10723e */ /* 0x000fe400000000ff */
[----:B------:R-:W-:Y:S02]  /*2eb0*/  F2FP.F16.F32.PACK_AB R12, RZ, R12 ;  /* 0x0000000cff0c723e */ /* 0x000fe400000000ff */
[----:B-----5:R-:W-:Y:S02]  /*2ec0*/  LOP3.LUT R14, R14, 0xff, RZ, 0xc0, !PT ;  /* 0x000000ff0e0e7812 */ /* 0x020fe400078ec0ff */
[----:B------:R-:W-:Y:S02]  /*2ed0*/  F2FP.F16.F32.PACK_AB R9, RZ, R9 ;  /* 0x00000009ff09723e */ /* 0x000fe400000000ff */
[----:B------:R-:W-:Y:S02]  /*2ee0*/  F2FP.F16.F32.PACK_AB R27, R27, R36 ;  /* 0x000000241b1b723e */ /* 0x000fe400000000ff */
[----:B------:R-:W-:-:S02]  /*2ef0*/  F2FP.F16.F32.PACK_AB R37, RZ, R37 ;  /* 0x00000025ff25723e */ /* 0x000fc400000000ff */
[----:B------:R-:W-:Y:S02]  /*2f00*/  F2FP.F16.F32.PACK_AB R58, RZ, R58 ;  /* 0x0000003aff3a723e */ /* 0x000fe400000000ff */
[----:B------:R-:W-:Y:S02]  /*2f10*/  F2FP.F16.F32.PACK_AB R18, R18, R55 ;  /* 0x000000371212723e */ /* 0x000fe400000000ff */
[----:B------:R-:W-:Y:S02]  /*2f20*/  F2FP.F16.F32.PACK_AB R47, R60, R47 ;  /* 0x0000002f3c2f723e */ /* 0x000fe400000000ff */
[----:B------:R-:W-:Y:S02]  /*2f30*/  F2FP.F16.F32.PACK_AB R19, RZ, R19 ;  /* 0x00000013ff13723e */ /* 0x000fe400000000ff */
[----:B------:R-:W-:Y:S02]  /*2f40*/  F2FP.F16.F32.PACK_AB R7, RZ, R7 ;  /* 0x00000007ff07723e */ /* 0x000fe400000000ff */
[----:B------:R-:W-:-:S02]  /*2f50*/  F2FP.F16.F32.PACK_AB R6, RZ, R6 ;  /* 0x00000006ff06723e */ /* 0x000fc400000000ff */
[----:B------:R-:W-:Y:S01]  /*2f60*/  LOP3.LUT R2, R2, R5, RZ, 0xfc, !PT ;  /* 0x0000000502027212 */ /* 0x000fe200078efcff */
[----:B------:R-:W-:Y:S01]  /*2f70*/  IMAD R5, R4, 0x18, R5 ;  /* 0x0000001804057824 */ /* 0x000fe200078e0205 */
[----:B------:R-:W-:Y:S01]  /*2f80*/  PRMT R21, R16, 0x5410, R12 ;  /* 0x0000541010157816 */ /* 0x000fe2000000000c */
[----:B------:R-:W-:Y:S01]  /*2f90*/  IMAD R8, R14, 0x30, RZ ;  /* 0x000000300e087824 */ /* 0x000fe200078e02ff */
[----:B------:R-:W-:Y:S02]  /*2fa0*/  PRMT R10, R27, 0x7610, R27 ;  /* 0x000076101b0a7816 */ /* 0x000fe4000000001b */
[----:B------:R-:W-:Y:S02]  /*2fb0*/  PRMT R11, R37, 0x5410, R58 ;  /* 0x00005410250b7816 */ /* 0x000fe4000000003a */
[----:B------:R-:W-:Y:S02]  /*2fc0*/  PRMT R20, R18, 0x7610, R18 ;  /* 0x0000761012147816 */ /* 0x000fe40000000012 */
[----:B------:R-:W-:-:S02]  /*2fd0*/  PRMT R16, R47, 0x7610, R47 ;  /* 0x000076102f107816 */ /* 0x000fc4000000002f */
[----:B------:R-:W-:Y:S02]  /*2fe0*/  PRMT R17, R9, 0x5410, R19 ;  /* 0x0000541009117816 */ /* 0x000fe40000000013 */
[----:B------:R-:W-:Y:S02]  /*2ff0*/  PRMT R25, R7, 0x5410, R6 ;  /* 0x0000541007197816 */ /* 0x000fe40000000006 */
[----:B------:R-:W-:Y:S01]  /*3000*/  SHF.L.U32 R7, R5, 0x1, RZ ;  /* 0x0000000105077819 */ /* 0x000fe200000006ff */
[----:B------:R-:W-:Y:S04]  /*3010*/  STS.64 [R8], R10 ;  /* 0x0000000a08007388 */ /* 0x000fe80000000a00 */
[----:B------:R-:W-:Y:S04]  /*3020*/  STS.64 [R8+0x8], R20 ;  /* 0x0000081408007388 */ /* 0x000fe80000000a00 */
[----:B------:R-:W-:Y:S04]  /*3030*/  STS.64 [R8+0x10], R16 ;  /* 0x0000101008007388 */ /* 0x000fe80000000a00 */
[----:B------:R-:W-:Y:S04]  /*3040*/  STS.64 [R8+0x18], R24 ;  /* 0x0000181808007388 */ /* 0x000fe80000000a00 */
[----:B------:R-:W-:Y:S06]  /*3050*/  BAR.SYNC 0x0 ;  /* 0x0000000000007b1d */ /* 0x000fec0000000000 */
[----:B------:R-:W0:Y:S01]  /*3060*/  LDS.128 R12, [R7] ;  /* 0x00000000070c7984 */ /* 0x000e220000000c00 */
[----:B------:R-:W-:-:S05]  /*3070*/  IMAD.HI R5, R2, 0x66666667, RZ ;  /* 0x6666666702057827 */ /* 0x000fca00078e02ff */
[----:B------:R-:W-:-:S04]  /*3080*/  SHF.R.U32.HI R6, RZ, 0x1f, R5 ;  /* 0x0000001fff067819 */ /* 0x000fc80000011605 */
[----:B------:R-:W-:Y:S01]  /*3090*/  LEA.HI.SX32 R6, R5, R6, 0x17 ;  /* 0x0000000605067211 */ /* 0x000fe200078fbaff */
[----:B------:R-:W-:Y:S01]  /*30a0*/  UIMAD UR4, UR5, UR4, URZ ;  /* 0x00000004050472a4 */ /* 0x000fe2000f8e023f */
[----:B------:R-:W-:-:S03]  /*30b0*/  PRMT R3, R4, 0x6540, R3 ;  /* 0x0000654004037816 */ /* 0x000fc60000000003 */
[----:B------:R-:W-:Y:S01]  /*30c0*/  IMAD R5, R6, 0x500, RZ ;  /* 0x0000050006057824 */ /* 0x000fe200078e02ff */
[C---:B------:R-:W-:Y:S02]  /*30d0*/  ISETP.GE.AND P0, PT, R2.reuse, 0x6e00, PT ;  /* 0x00006e000200780c */ /* 0x040fe40003f06270 */
[C---:B------:R-:W-:Y:S02]  /*30e0*/  LOP3.LUT R4, R3.reuse, 0x80, RZ, 0xfc, !PT ;  /* 0x0000008003047812 */ /* 0x040fe400078efcff */
[----:B------:R-:W-:Y:S02]  /*30f0*/  IADD3 R2, R2, -R5, RZ ;  /* 0x8000000502027210 */ /* 0x000fe40007ffe0ff */
[----:B------:R-:W-:Y:S02]  /*3100*/  ISETP.LT.AND P1, PT, R3, c[0x0][0x1ac], !P0 ;  /* 0x00006b0003007a0c */ /* 0x000fe40004721270 */
[----:B------:R-:W-:Y:S01]  /*3110*/  ISETP.LT.AND P0, PT, R4, c[0x0][0x1ac], !P0 ;  /* 0x00006b0004007a0c */ /* 0x000fe20004701270 */
[----:B------:R-:W-:-:S04]  /*3120*/  IMAD R5, R5, UR4, R2 ;  /* 0x0000000405057c24 */ /* 0x000fc8000f8e0202 */
[----:B------:R-:W-:-:S04]  /*3130*/  IMAD R3, R3, 0x500, R5 ;  /* 0x0000050003037824 */ /* 0x000fc800078e0205 */
[----:B------:R-:W-:-:S05]  /*3140*/  IMAD.WIDE R2, R3, R0, c[0x0][0x198] ;  /* 0x0000660003027625 */ /* 0x000fca00078e0200 */
[----:B0-----:R0:W-:Y:S01]  /*3150*/  @P1 STG.E.128 [R2.64], R12 ;  /* 0x0000000c02001986 */ /* 0x0011e2000c101d08 */
[----:B------:R-:W-:Y:S05]  /*3160*/  @!P0 EXIT ;  /* 0x000000000000894d */ /* 0x000fea0003800000 */
[----:B------:R-:W1:Y:S01]  /*3170*/  LDS.128 R8, [R7+0x1800] ;  /* 0x0018000007087984 */ /* 0x000e620000000c00 */
[----:B0-----:R-:W-:-:S04]  /*3180*/  IMAD R3, R4, 0x500, R5 ;  /* 0x0000050004037824 */ /* 0x001fc800078e0205 */
[----:B------:R-:W-:-:S05]  /*3190*/  IMAD.WIDE R2, R3, R0, c[0x0][0x198] ;  /* 0x0000660003027625 */ /* 0x000fca00078e0200 */
[----:B-1----:R-:W-:Y:S01]  /*31a0*/  STG.E.128 [R2.64], R8 ;  /* 0x0000000802007986 */ /* 0x002fe2000c101d08 */
[----:B------:R-:W-:Y:S05]  /*31b0*/  EXIT ;  /* 0x000000000000794d */ /* 0x000fea0003800000 */
.L_x_0:
[----:B------:R-:W-:-:S00]  /*31c0*/  BRA `(.L_x_0) ;  /* 0xfffffff000007947 */ /* 0x000fc0000383ffff */
[----:B------:R-:W-:-:S00]  /*31d0*/  NOP ;  /* 0x0000000000007918 */ /* 0x000fc00000000000 */
        /* <DEDUP_REMOVED lines=10> */
.L_x_1:


//--------------------- .nv.global.init           --------------------------
	.section	.nv.global.init,"aw",@progbits
.nv.global.init:
	.type		_$_str,@object
	.size		_$_str,(.L_0 - _$_str)
_$_str:
        /*0000*/ 	.byte	0x5f, 0x5f, 0x43, 0x55, 0x44, 0x41, 0x5f, 0x46, 0x54, 0x5a, 0x00
.L_0:


//--------------------- .nv.shared.triton__0d1d2d3d4d5d6d7d8910de11 --------------------------
	.section	.nv.shared.triton__0d1d2d3d4d5d6d7d8910de11,"aw",@nobits
	.align	16
